	.target	sm_90a

	.elftype	@"ET_EXEC"


//--------------------- .note.nv.tkinfo           --------------------------
	.section	.note.nv.tkinfo,"",@"SHT_NOTE"
	.sectionflags	@"SHF_NOTE_NV_TKINFO"
	.tkinfo
        /*0018*/ 	.word	0x00000002
        /*0030*/ 	.string	""
        /*0030*/ 	.string	"ptxas"
        /*0030*/ 	.string	"Cuda compilation tools, release 13.0, V13.0.88"
        /*0030*/ 	.string	"Build cuda_13.0.r13.0/compiler.36424714_0"
        /*0030*/ 	.string	"-arch sm_90a -m 64 "



//--------------------- .note.nv.cuinfo           --------------------------
	.section	.note.nv.cuinfo,"",@"SHT_NOTE"
	.sectionflags	@"SHF_NOTE_NV_CUINFO"
        /*0018*/ 	.short	0x0002
        /*001a*/ 	.short	0x005a
        /*001c*/ 	.short	0x0082
	.zero		2


//--------------------- .nv.info                  --------------------------
	.section	.nv.info,"",@"SHT_CUDA_INFO"
	.align	4


	//----- nvinfo : EIATTR_REGCOUNT
	.align		4
        /*0000*/ 	.byte	0x04, 0x2f
        /*0002*/ 	.short	(.L_15 - .L_14)
	.align		4
.L_14:
        /*0004*/ 	.word	index@(_ZN7cutlass13device_kernelINS_4gemm6kernel13GemmUniversalIN4cute5tupleIJiiiiEEENS1_10collective13CollectiveMmaINS1_34MainloopSm90TmaGmmaWarpSpecializedILi3ENS5_IJNS4_1CILi2EEENSA_ILi1EEESC_EEENS1_35KernelTmaWarpSpecializedCooperativeEEENS5_IJNSA_ILi384EEENSA_ILi96EEENSA_ILi64EEEEEENS_6half_tENS5_IJlSC_lEEESK_SL_NS4_8TiledMMAINS4_8MMA_AtomIJNS4_4SM904GMMA25MMA_64x96x16_F32F16F16_SSILNSP_5MajorE0ELSR_0ELNSP_7ScaleInE1ELSS_1EEEEEENS4_6LayoutISD_NS5_IJSC_NSA_ILi0EEESW_EEEEENS5_IJNS4_10UnderscoreESZ_SZ_EEEEENS4_13SM90_TMA_LOADENS4_14ComposedLayoutINS4_7SwizzleILi3ELi4ELi3EEENS4_18smem_ptr_flag_bitsILi16EEENSV_INS5_IJNSA_ILi8EEESI_EEENS5_IJSI_SC_EEEEEEEvNS4_8identityENS4_23SM90_TMA_LOAD_MULTICASTES1C_vS1D_EENS_8epilogue10collective6detail29Sm90TmaWarpSpecializedAdapterINS1H_15DefaultEpilogueISK_SL_SL_NS1G_6thread17LinearCombinationISK_Li1EffLNS1L_9ScaleType4KindE0ELNS_15FloatRoundStyleE2ESK_EENS1_15EpilogueDefaultEEEEEvvEEEEvNT_6ParamsE)
        /*0008*/ 	.word	0x000000a8


	//----- nvinfo : EIATTR_FRAME_SIZE
	.align		4
.L_15:
        /*000c*/ 	.byte	0x04, 0x11
        /*000e*/ 	.short	(.L_17 - .L_16)
	.align		4
.L_16:
        /*0010*/ 	.word	index@(_ZN7cutlass13device_kernelINS_4gemm6kernel13GemmUniversalIN4cute5tupleIJiiiiEEENS1_10collective13CollectiveMmaINS1_34MainloopSm90TmaGmmaWarpSpecializedILi3ENS5_IJNS4_1CILi2EEENSA_ILi1EEESC_EEENS1_35KernelTmaWarpSpecializedCooperativeEEENS5_IJNSA_ILi384EEENSA_ILi96EEENSA_ILi64EEEEEENS_6half_tENS5_IJlSC_lEEESK_SL_NS4_8TiledMMAINS4_8MMA_AtomIJNS4_4SM904GMMA25MMA_64x96x16_F32F16F16_SSILNSP_5MajorE0ELSR_0ELNSP_7ScaleInE1ELSS_1EEEEEENS4_6LayoutISD_NS5_IJSC_NSA_ILi0EEESW_EEEEENS5_IJNS4_10UnderscoreESZ_SZ_EEEEENS4_13SM90_TMA_LOADENS4_14ComposedLayoutINS4_7SwizzleILi3ELi4ELi3EEENS4_18smem_ptr_flag_bitsILi16EEENSV_INS5_IJNSA_ILi8EEESI_EEENS5_IJSI_SC_EEEEEEEvNS4_8identityENS4_23SM90_TMA_LOAD_MULTICASTES1C_vS1D_EENS_8epilogue10collective6detail29Sm90TmaWarpSpecializedAdapterINS1H_15DefaultEpilogueISK_SL_SL_NS1G_6thread17LinearCombinationISK_Li1EffLNS1L_9ScaleType4KindE0ELNS_15FloatRoundStyleE2ESK_EENS1_15EpilogueDefaultEEEEEvvEEEEvNT_6ParamsE)
        /*0014*/ 	.word	0x00000008


	//----- nvinfo : EIATTR_MIN_STACK_SIZE
	.align		4
.L_17:
        /*0018*/ 	.byte	0x04, 0x12
        /*001a*/ 	.short	(.L_19 - .L_18)
	.align		4
.L_18:
        /*001c*/ 	.word	index@(_ZN7cutlass13device_kernelINS_4gemm6kernel13GemmUniversalIN4cute5tupleIJiiiiEEENS1_10collective13CollectiveMmaINS1_34MainloopSm90TmaGmmaWarpSpecializedILi3ENS5_IJNS4_1CILi2EEENSA_ILi1EEESC_EEENS1_35KernelTmaWarpSpecializedCooperativeEEENS5_IJNSA_ILi384EEENSA_ILi96EEENSA_ILi64EEEEEENS_6half_tENS5_IJlSC_lEEESK_SL_NS4_8TiledMMAINS4_8MMA_AtomIJNS4_4SM904GMMA25MMA_64x96x16_F32F16F16_SSILNSP_5MajorE0ELSR_0ELNSP_7ScaleInE1ELSS_1EEEEEENS4_6LayoutISD_NS5_IJSC_NSA_ILi0EEESW_EEEEENS5_IJNS4_10UnderscoreESZ_SZ_EEEEENS4_13SM90_TMA_LOADENS4_14ComposedLayoutINS4_7SwizzleILi3ELi4ELi3EEENS4_18smem_ptr_flag_bitsILi16EEENSV_INS5_IJNSA_ILi8EEESI_EEENS5_IJSI_SC_EEEEEEEvNS4_8identityENS4_23SM90_TMA_LOAD_MULTICASTES1C_vS1D_EENS_8epilogue10collective6detail29Sm90TmaWarpSpecializedAdapterINS1H_15DefaultEpilogueISK_SL_SL_NS1G_6thread17LinearCombinationISK_Li1EffLNS1L_9ScaleType4KindE0ELNS_15FloatRoundStyleE2ESK_EENS1_15EpilogueDefaultEEEEEvvEEEEvNT_6ParamsE)
        /*0020*/ 	.word	0x00000008
.L_19:


//--------------------- .nv.compat                --------------------------
	.section	.nv.compat,"",@"SHT_CUDA_COMPAT_INFO"
	.align	4
        /*0000*/ 	.byte	0x02, 0x09, 0x01, 0x00, 0x02, 0x02, 0x04, 0x00, 0x02, 0x05, 0x05, 0x00, 0x03, 0x07, 0x01, 0x01
        /*0010*/ 	.byte	0x02, 0x03, 0x01, 0x00, 0x02, 0x06, 0x01, 0x00, 0x04, 0x0b, 0x08, 0x00, 0x00, 0x00, 0x00, 0x00
        /*0020*/ 	.byte	0x00, 0x00, 0x00, 0x00


//--------------------- .nv.info._ZN7cutlass13device_kernelINS_4gemm6kernel13GemmUniversalIN4cute5tupleIJiiiiEEENS1_10collective13CollectiveMmaINS1_34MainloopSm90TmaGmmaWarpSpecializedILi3ENS5_IJNS4_1CILi2EEENSA_ILi1EEESC_EEENS1_35KernelTmaWarpSpecializedCooperativeEEENS5_IJNSA_ILi384EEENSA_ILi96EEENSA_ILi64EEEEEENS_6half_tENS5_IJlSC_lEEESK_SL_NS4_8TiledMMAINS4_8MMA_AtomIJNS4_4SM904GMMA25MMA_64x96x16_F32F16F16_SSILNSP_5MajorE0ELSR_0ELNSP_7ScaleInE1ELSS_1EEEEEENS4_6LayoutISD_NS5_IJSC_NSA_ILi0EEESW_EEEEENS5_IJNS4_10UnderscoreESZ_SZ_EEEEENS4_13SM90_TMA_LOADENS4_14ComposedLayoutINS4_7SwizzleILi3ELi4ELi3EEENS4_18smem_ptr_flag_bitsILi16EEENSV_INS5_IJNSA_ILi8EEESI_EEENS5_IJSI_SC_EEEEEEEvNS4_8identityENS4_23SM90_TMA_LOAD_MULTICASTES1C_vS1D_EENS_8epilogue10collective6detail29Sm90TmaWarpSpecializedAdapterINS1H_15DefaultEpilogueISK_SL_SL_NS1G_6thread17LinearCombinationISK_Li1EffLNS1L_9ScaleType4KindE0ELNS_15FloatRoundStyleE2ESK_EENS1_15EpilogueDefaultEEEEEvvEEEEvNT_6ParamsE --------------------------
	.section	.nv.info._ZN7cutlass13device_kernelINS_4gemm6kernel13GemmUniversalIN4cute5tupleIJiiiiEEENS1_10collective13CollectiveMmaINS1_34MainloopSm90TmaGmmaWarpSpecializedILi3ENS5_IJNS4_1CILi2EEENSA_ILi1EEESC_EEENS1_35KernelTmaWarpSpecializedCooperativeEEENS5_IJNSA_ILi384EEENSA_ILi96EEENSA_ILi64EEEEEENS_6half_tENS5_IJlSC_lEEESK_SL_NS4_8TiledMMAINS4_8MMA_AtomIJNS4_4SM904GMMA25MMA_64x96x16_F32F16F16_SSILNSP_5MajorE0ELSR_0ELNSP_7ScaleInE1ELSS_1EEEEEENS4_6LayoutISD_NS5_IJSC_NSA_ILi0EEESW_EEEEENS5_IJNS4_10UnderscoreESZ_SZ_EEEEENS4_13SM90_TMA_LOADENS4_14ComposedLayoutINS4_7SwizzleILi3ELi4ELi3EEENS4_18smem_ptr_flag_bitsILi16EEENSV_INS5_IJNSA_ILi8EEESI_EEENS5_IJSI_SC_EEEEEEEvNS4_8identityENS4_23SM90_TMA_LOAD_MULTICASTES1C_vS1D_EENS_8epilogue10collective6detail29Sm90TmaWarpSpecializedAdapterINS1H_15DefaultEpilogueISK_SL_SL_NS1G_6thread17LinearCombinationISK_Li1EffLNS1L_9ScaleType4KindE0ELNS_15FloatRoundStyleE2ESK_EENS1_15EpilogueDefaultEEEEEvvEEEEvNT_6ParamsE,"",@"SHT_CUDA_INFO"
	.sectionflags	@""
	.align	4


	//----- nvinfo : EIATTR_CUDA_API_VERSION
	.align		4
        /*0000*/ 	.byte	0x04, 0x37
        /*0002*/ 	.short	(.L_21 - .L_20)
.L_20:
        /*0004*/ 	.word	0x00000082


	//----- nvinfo : EIATTR_KPARAM_INFO
	.align		4
.L_21:
        /*0008*/ 	.byte	0x04, 0x17
        /*000a*/ 	.short	(.L_23 - .L_22)
.L_22:
        /*000c*/ 	.word	0x00000000
        /*0010*/ 	.short	0x0000
        /*0012*/ 	.short	0x0070
        /*0014*/ 	.byte	0x00, 0xf0, 0x01, 0x10


	//----- nvinfo : EIATTR_SPARSE_MMA_MASK
	.align		4
.L_23:
        /*0018*/ 	.byte	0x03, 0x50
        /*001a*/ 	.short	0x0000


	//----- nvinfo : EIATTR_MAXREG_COUNT
	.align		4
        /*001c*/ 	.byte	0x03, 0x1b
        /*001e*/ 	.short	0x00a8


	//----- nvinfo : EIATTR_NUM_BARRIERS
	.align		4
        /*0020*/ 	.byte	0x02, 0x4c
        /*0022*/ 	.byte	0x01
	.zero		1


	//----- nvinfo : EIATTR_EXTERNS
	.align		4
        /*0024*/ 	.byte	0x04, 0x0f
        /*0026*/ 	.short	(.L_25 - .L_24)


	//   ....[0]....
	.align		4
.L_24:
        /*0028*/ 	.word	index@(__assertfail)


	//----- nvinfo : EIATTR_ANNOTATIONS
	.align		4
.L_25:
        /*002c*/ 	.byte	0x04, 0x55
        /*002e*/ 	.short	(.L_27 - .L_26)


	//   ....[0]....
.L_26:
        /*0030*/ 	.word	0x00000001
        /*0034*/ 	.byte	0x90, 0x09, 0x00, 0x00, 0x01, 0x00, 0x00, 0x00, 0x90, 0x0e, 0x00, 0x00, 0x01, 0x00, 0x00, 0x00
        /*0044*/ 	.byte	0x10, 0x23, 0x00, 0x00, 0x01, 0x00, 0x00, 0x00, 0xe0, 0xd5, 0x00, 0x00


	//----- nvinfo : EIATTR_MERCURY_ISA_VERSION
	.align		4
.L_27:
        /*0050*/ 	.byte	0x03, 0x5f
        /*0052*/ 	.short	0x0101


	//----- nvinfo : EIATTR_INT_WARP_WIDE_INSTR_OFFSETS
	.align		4
        /*0054*/ 	.byte	0x04, 0x31
        /*0056*/ 	.short	(.L_29 - .L_28)


	//   ....[0]....
.L_28:
        /*0058*/ 	.word	0x00000470


	//   ....[1]....
        /*005c*/ 	.word	0x00000490


	//   ....[2]....
        /*0060*/ 	.word	0x00000650


	//----- nvinfo : EIATTR_COOP_GROUP_MASK_REGIDS
	.align		4
.L_29:
        /*0064*/ 	.byte	0x04, 0x29
        /*0066*/ 	.short	(.L_31 - .L_30)


	//   ....[0]....
.L_30:
        /*0068*/ 	.word	0xffffffff


	//   ....[1]....
        /*006c*/ 	.word	0xffffffff


	//   ....[2]....
        /*0070*/ 	.word	0xffffffff


	//   ....[3]....
        /*0074*/ 	.word	0xffffffff


	//   ....[4]....
        /*0078*/ 	.word	0xffffffff


	//   ....[5]....
        /*007c*/ 	.word	0xffffffff


	//----- nvinfo : EIATTR_COOP_GROUP_INSTR_OFFSETS
	.align		4
.L_31:
        /*0080*/ 	.byte	0x04, 0x28
        /*0082*/ 	.short	(.L_33 - .L_32)


	//   ....[0]....
.L_32:
        /*0084*/ 	.word	0x00000070


	//   ....[1]....
        /*0088*/ 	.word	0x00000080


	//   ....[2]....
        /*008c*/ 	.word	0x00000140


	//   ....[3]....
        /*0090*/ 	.word	0x000002c0


	//   ....[4]....
        /*0094*/ 	.word	0x000007e0


	//   ....[5]....
        /*0098*/ 	.word	0x00001270


	//----- nvinfo : EIATTR_REG_RECONFIG
	.align		4
.L_33:
        /*009c*/ 	.byte	0x01, 0x54
	.zero		2


	//----- nvinfo : EIATTR_SYSCALL_OFFSETS
	.align		4
        /*00a0*/ 	.byte	0x04, 0x46
        /*00a2*/ 	.short	(.L_35 - .L_34)


	//   ....[0]....
.L_34:
        /*00a4*/ 	.word	0x00001420


	//----- nvinfo : EIATTR_MBARRIER_INSTR_OFFSETS
	.align		4
.L_35:
        /*00a8*/ 	.byte	0x04, 0x39
        /*00aa*/ 	.short	(.L_37 - .L_36)


	//   ....[0]....
.L_36:
        /*00ac*/ 	.word	0x00000240
        /*00b0*/ 	.word	0x000000ff
        /*00b4*/ 	.word	0x00000000
        /*00b8*/ 	.short	0x0100
        /*00ba*/ 	.byte	0x08
	.zero		1


	//   ....[1]....
        /*00bc*/ 	.word	0x00000250
        /*00c0*/ 	.word	0x000000ff
        /*00c4*/ 	.word	0x00000018
        /*00c8*/ 	.short	0x0100
        /*00ca*/ 	.byte	0x08
	.zero		1


	//   ....[2]....
        /*00cc*/ 	.word	0x00000260
        /*00d0*/ 	.word	0x000000ff
        /*00d4*/ 	.word	0x00000008
        /*00d8*/ 	.short	0x0100
        /*00da*/ 	.byte	0x08
	.zero		1


	//   ....[3]....
        /*00dc*/ 	.word	0x00000270
        /*00e0*/ 	.word	0x000000ff
        /*00e4*/ 	.word	0x00000020
        /*00e8*/ 	.short	0x0100
        /*00ea*/ 	.byte	0x08
	.zero		1


	//   ....[4]....
        /*00ec*/ 	.word	0x00000280
        /*00f0*/ 	.word	0x000000ff
        /*00f4*/ 	.word	0x00000010
        /*00f8*/ 	.short	0x0100
        /*00fa*/ 	.byte	0x08
	.zero		1


	//   ....[5]....
        /*00fc*/ 	.word	0x00000290
        /*0100*/ 	.word	0x000000ff
        /*0104*/ 	.word	0x00000028
        /*0108*/ 	.short	0x0100
        /*010a*/ 	.byte	0x08
	.zero		1


	//   ....[6]....
        /*010c*/ 	.word	0x000006e0
        /*0110*/ 	.word	0x000000ff
        /*0114*/ 	.word	0x00000040
        /*0118*/ 	.short	0x0100
        /*011a*/ 	.byte	0x06
	.zero		1


	//   ....[7]....
        /*011c*/ 	.word	0x00000770
        /*0120*/ 	.word	0x000000ff
        /*0124*/ 	.word	0x00000048
        /*0128*/ 	.short	0x0100
        /*012a*/ 	.byte	0x06
	.zero		1


	//   ....[8]....
        /*012c*/ 	.word	0x000014e0
        /*0130*/ 	.word	0x00000003
        /*0134*/ 	.word	0x00000000
        /*0138*/ 	.short	0x010a
        /*013a*/ 	.byte	0x3f
	.zero		1


	//   ....[9]....
        /*013c*/ 	.word	0x00001520
        /*0140*/ 	.word	0x00000003
        /*0144*/ 	.word	0x00000000
        /*0148*/ 	.short	0x010a
        /*014a*/ 	.byte	0x3f
	.zero		1


	//   ....[10]....
        /*014c*/ 	.word	0x00001b70
        /*0150*/ 	.word	0x00000005
        /*0154*/ 	.word	0x00000000
        /*0158*/ 	.short	0x010a
        /*015a*/ 	.byte	0x3f
	.zero		1


	//   ....[11]....
        /*015c*/ 	.word	0x00001bb0
        /*0160*/ 	.word	0x00000005
        /*0164*/ 	.word	0x00000000
        /*0168*/ 	.short	0x010a
        /*016a*/ 	.byte	0x3f
	.zero		1


	//   ....[12]....
        /*016c*/ 	.word	0x000020b0
        /*0170*/ 	.word	0x00000004
        /*0174*/ 	.word	0x00000000
        /*0178*/ 	.short	0x0101
        /*017a*/ 	.byte	0x3f
	.zero		1


	//   ....[13]....
        /*017c*/ 	.word	0x000022d0
        /*0180*/ 	.word	0x00000000
        /*0184*/ 	.word	0x00000000
        /*0188*/ 	.short	0x0101
        /*018a*/ 	.byte	0x3f
	.zero		1


	//   ....[14]....
        /*018c*/ 	.word	0x0000df00
        /*0190*/ 	.word	0x00000010
        /*0194*/ 	.word	0x00000018
        /*0198*/ 	.short	0x010a
        /*019a*/ 	.byte	0x3f
	.zero		1


	//   ....[15]....
        /*019c*/ 	.word	0x0000e290
        /*01a0*/ 	.word	0x00000007
        /*01a4*/ 	.word	0x00000048
        /*01a8*/ 	.short	0x0101
        /*01aa*/ 	.byte	0x3f
	.zero		1


	//   ....[16]....
        /*01ac*/ 	.word	0x0000ea10
        /*01b0*/ 	.word	0x00000007
        /*01b4*/ 	.word	0x00000000
        /*01b8*/ 	.short	0x010a
        /*01ba*/ 	.byte	0x3f
	.zero		1


	//   ....[17]....
        /*01bc*/ 	.word	0x0000ea90
        /*01c0*/ 	.word	0x00000006
        /*01c4*/ 	.word	0x00000000
        /*01c8*/ 	.short	0x010a
        /*01ca*/ 	.byte	0x3f
	.zero		1


	//   ....[18]....
        /*01cc*/ 	.word	0x0000eb20
        /*01d0*/ 	.word	0x00000003
        /*01d4*/ 	.word	0x00000000
        /*01d8*/ 	.short	0x010a
        /*01da*/ 	.byte	0x3f
	.zero		1


	//   ....[19]....
        /*01dc*/ 	.word	0x0000eb80
        /*01e0*/ 	.word	0x00000003
        /*01e4*/ 	.word	0x00000000
        /*01e8*/ 	.short	0x010a
        /*01ea*/ 	.byte	0x3f
	.zero		1


	//   ....[20]....
        /*01ec*/ 	.word	0x0000ebd0
        /*01f0*/ 	.word	0x00000005
        /*01f4*/ 	.word	0x00000000
        /*01f8*/ 	.short	0x010a
        /*01fa*/ 	.byte	0x3f
	.zero		1


	//   ....[21]....
        /*01fc*/ 	.word	0x0000eca0
        /*0200*/ 	.word	0x00000010
        /*0204*/ 	.word	0x00000018
        /*0208*/ 	.short	0x010a
        /*020a*/ 	.byte	0x3f
	.zero		1


	//   ....[22]....
        /*020c*/ 	.word	0x0000ed70
        /*0210*/ 	.word	0x00000007
        /*0214*/ 	.word	0x00000000
        /*0218*/ 	.short	0x010a
        /*021a*/ 	.byte	0x3f
	.zero		1


	//   ....[23]....
        /*021c*/ 	.word	0x0000edc0
        /*0220*/ 	.word	0x00000006
        /*0224*/ 	.word	0x00000000
        /*0228*/ 	.short	0x010a
        /*022a*/ 	.byte	0x3f
	.zero		1


	//----- nvinfo : EIATTR_NUM_MBARRIERS
	.align		4
.L_37:
        /*022c*/ 	.byte	0x03, 0x38
        /*022e*/ 	.short	0x0008


	//----- nvinfo : EIATTR_EXIT_INSTR_OFFSETS
	.align		4
        /*0230*/ 	.byte	0x04, 0x1c
        /*0232*/ 	.short	(.L_39 - .L_38)


	//   ....[0]....
.L_38:
        /*0234*/ 	.word	0x00000930


	//   ....[1]....
        /*0238*/ 	.word	0x00001180


	//   ....[2]....
        /*023c*/ 	.word	0x0000d610


	//   ....[3]....
        /*0240*/ 	.word	0x0000db90


	//   ....[4]....
        /*0244*/ 	.word	0x0000eb70


	//----- nvinfo : EIATTR_MAX_THREADS
	.align		4
.L_39:
        /*0248*/ 	.byte	0x04, 0x05
        /*024a*/ 	.short	(.L_41 - .L_40)
.L_40:
        /*024c*/ 	.word	0x00000180
        /*0250*/ 	.word	0x00000001
        /*0254*/ 	.word	0x00000001


	//----- nvinfo : EIATTR_CRS_STACK_SIZE
	.align		4
.L_41:
        /*0258*/ 	.byte	0x04, 0x1e
        /*025a*/ 	.short	(.L_43 - .L_42)
.L_42:
        /*025c*/ 	.word	0x00000000


	//----- nvinfo : EIATTR_CBANK_PARAM_SIZE
	.align		4
.L_43:
        /*0260*/ 	.byte	0x03, 0x19
        /*0262*/ 	.short	0x0470


	//----- nvinfo : EIATTR_PARAM_CBANK
	.align		4
        /*0264*/ 	.byte	0x04, 0x0a
        /*0266*/ 	.short	(.L_45 - .L_44)
	.align		4
.L_44:
        /*0268*/ 	.word	index@(.nv.constant0._ZN7cutlass13device_kernelINS_4gemm6kernel13GemmUniversalIN4cute5tupleIJiiiiEEENS1_10collective13CollectiveMmaINS1_34MainloopSm90TmaGmmaWarpSpecializedILi3ENS5_IJNS4_1CILi2EEENSA_ILi1EEESC_EEENS1_35KernelTmaWarpSpecializedCooperativeEEENS5_IJNSA_ILi384EEENSA_ILi96EEENSA_ILi64EEEEEENS_6half_tENS5_IJlSC_lEEESK_SL_NS4_8TiledMMAINS4_8MMA_AtomIJNS4_4SM904GMMA25MMA_64x96x16_F32F16F16_SSILNSP_5MajorE0ELSR_0ELNSP_7ScaleInE1ELSS_1EEEEEENS4_6LayoutISD_NS5_IJSC_NSA_ILi0EEESW_EEEEENS5_IJNS4_10UnderscoreESZ_SZ_EEEEENS4_13SM90_TMA_LOADENS4_14ComposedLayoutINS4_7SwizzleILi3ELi4ELi3EEENS4_18smem_ptr_flag_bitsILi16EEENSV_INS5_IJNSA_ILi8EEESI_EEENS5_IJSI_SC_EEEEEEEvNS4_8identityENS4_23SM90_TMA_LOAD_MULTICASTES1C_vS1D_EENS_8epilogue10collective6detail29Sm90TmaWarpSpecializedAdapterINS1H_15DefaultEpilogueISK_SL_SL_NS1G_6thread17LinearCombinationISK_Li1EffLNS1L_9ScaleType4KindE0ELNS_15FloatRoundStyleE2ESK_EENS1_15EpilogueDefaultEEEEEvvEEEEvNT_6ParamsE)
        /*026c*/ 	.short	0x0210
        /*026e*/ 	.short	0x0470


	//----- nvinfo : EIATTR_SW_WAR
	.align		4
.L_45:
        /*0270*/ 	.byte	0x04, 0x36
        /*0272*/ 	.short	(.L_47 - .L_46)
.L_46:
        /*0274*/ 	.word	0x00000008
.L_47:


//--------------------- .nv.callgraph             --------------------------
	.section	.nv.callgraph,"",@"SHT_CUDA_CALLGRAPH"
	.align	4
	.sectionentsize	8
	.align		4
        /*0000*/ 	.word	0x00000000
	.align		4
        /*0004*/ 	.word	0xffffffff
	.align		4
        /*0008*/ 	.word	index@(_ZN7cutlass13device_kernelINS_4gemm6kernel13GemmUniversalIN4cute5tupleIJiiiiEEENS1_10collective13CollectiveMmaINS1_34MainloopSm90TmaGmmaWarpSpecializedILi3ENS5_IJNS4_1CILi2EEENSA_ILi1EEESC_EEENS1_35KernelTmaWarpSpecializedCooperativeEEENS5_IJNSA_ILi384EEENSA_ILi96EEENSA_ILi64EEEEEENS_6half_tENS5_IJlSC_lEEESK_SL_NS4_8TiledMMAINS4_8MMA_AtomIJNS4_4SM904GMMA25MMA_64x96x16_F32F16F16_SSILNSP_5MajorE0ELSR_0ELNSP_7ScaleInE1ELSS_1EEEEEENS4_6LayoutISD_NS5_IJSC_NSA_ILi0EEESW_EEEEENS5_IJNS4_10UnderscoreESZ_SZ_EEEEENS4_13SM90_TMA_LOADENS4_14ComposedLayoutINS4_7SwizzleILi3ELi4ELi3EEENS4_18smem_ptr_flag_bitsILi16EEENSV_INS5_IJNSA_ILi8EEESI_EEENS5_IJSI_SC_EEEEEEEvNS4_8identityENS4_23SM90_TMA_LOAD_MULTICASTES1C_vS1D_EENS_8epilogue10collective6detail29Sm90TmaWarpSpecializedAdapterINS1H_15DefaultEpilogueISK_SL_SL_NS1G_6thread17LinearCombinationISK_Li1EffLNS1L_9ScaleType4KindE0ELNS_15FloatRoundStyleE2ESK_EENS1_15EpilogueDefaultEEEEEvvEEEEvNT_6ParamsE)
	.align		4
        /*000c*/ 	.word	index@(__assertfail)
	.align		4
        /*0010*/ 	.word	0x00000000
	.align		4
        /*0014*/ 	.word	0xfffffffe
	.align		4
        /*0018*/ 	.word	0x00000000
	.align		4
        /*001c*/ 	.word	0xfffffffd
	.align		4
        /*0020*/ 	.word	0x00000000
	.align		4
        /*0024*/ 	.word	0xfffffffc


//--------------------- .nv.constant4             --------------------------
	.section	.nv.constant4,"a",@progbits
	.align	8
	.align		8
.nv.constant4:
        /*0000*/ 	.dword	__assertfail
	.align		8
        /*0008*/ 	.dword	__unnamed_1
	.align		8
        /*0010*/ 	.dword	_ZN39_INTERNAL_656f424c_4_k_cu_6a46a2ff_56624cuda3std3__45__cpo5beginE
	.align		8
        /*0018*/ 	.dword	_ZN39_INTERNAL_656f424c_4_k_cu_6a46a2ff_56624cuda3std3__45__cpo3endE
	.align		8
        /*0020*/ 	.dword	_ZN39_INTERNAL_656f424c_4_k_cu_6a46a2ff_56624cuda3std3__45__cpo6cbeginE
	.align		8
        /*0028*/ 	.dword	_ZN39_INTERNAL_656f424c_4_k_cu_6a46a2ff_56624cuda3std3__45__cpo4cendE
	.align		8
        /*0030*/ 	.dword	_ZN39_INTERNAL_656f424c_4_k_cu_6a46a2ff_56624cuda3std3__441_GLOBAL__N__656f424c_4_k_cu_6a46a2ff_56626ignoreE
	.align		8
        /*0038*/ 	.dword	_ZN39_INTERNAL_656f424c_4_k_cu_6a46a2ff_56624cuda3std3__419piecewise_constructE
	.align		8
        /*0040*/ 	.dword	_ZN39_INTERNAL_656f424c_4_k_cu_6a46a2ff_56624cuda3std3__48in_placeE
	.align		8
        /*0048*/ 	.dword	_ZN39_INTERNAL_656f424c_4_k_cu_6a46a2ff_56624cuda3std6ranges3__45__cpo4swapE
	.align		8
        /*0050*/ 	.dword	_ZN39_INTERNAL_656f424c_4_k_cu_6a46a2ff_56624cuda3std6ranges3__45__cpo9iter_moveE
	.align		8
        /*0058*/ 	.dword	_ZN39_INTERNAL_656f424c_4_k_cu_6a46a2ff_56624cute7productE
	.align		8
        /*0060*/ 	.dword	_ZN39_INTERNAL_656f424c_4_k_cu_6a46a2ff_56624cute1_E
	.align		8
        /*0068*/ 	.dword	$str$22
	.align		8
        /*0070*/ 	.dword	$str$23


//--------------------- .text._ZN7cutlass13device_kernelINS_4gemm6kernel13GemmUniversalIN4cute5tupleIJiiiiEEENS1_10collective13CollectiveMmaINS1_34MainloopSm90TmaGmmaWarpSpecializedILi3ENS5_IJNS4_1CILi2EEENSA_ILi1EEESC_EEENS1_35KernelTmaWarpSpecializedCooperativeEEENS5_IJNSA_ILi384EEENSA_ILi96EEENSA_ILi64EEEEEENS_6half_tENS5_IJlSC_lEEESK_SL_NS4_8TiledMMAINS4_8MMA_AtomIJNS4_4SM904GMMA25MMA_64x96x16_F32F16F16_SSILNSP_5MajorE0ELSR_0ELNSP_7ScaleInE1ELSS_1EEEEEENS4_6LayoutISD_NS5_IJSC_NSA_ILi0EEESW_EEEEENS5_IJNS4_10UnderscoreESZ_SZ_EEEEENS4_13SM90_TMA_LOADENS4_14ComposedLayoutINS4_7SwizzleILi3ELi4ELi3EEENS4_18smem_ptr_flag_bitsILi16EEENSV_INS5_IJNSA_ILi8EEESI_EEENS5_IJSI_SC_EEEEEEEvNS4_8identityENS4_23SM90_TMA_LOAD_MULTICASTES1C_vS1D_EENS_8epilogue10collective6detail29Sm90TmaWarpSpecializedAdapterINS1H_15DefaultEpilogueISK_SL_SL_NS1G_6thread17LinearCombinationISK_Li1EffLNS1L_9ScaleType4KindE0ELNS_15FloatRoundStyleE2ESK_EENS1_15EpilogueDefaultEEEEEvvEEEEvNT_6ParamsE --------------------------
	.section	.text._ZN7cutlass13device_kernelINS_4gemm6kernel13GemmUniversalIN4cute5tupleIJiiiiEEENS1_10collective13CollectiveMmaINS1_34MainloopSm90TmaGmmaWarpSpecializedILi3ENS5_IJNS4_1CILi2EEENSA_ILi1EEESC_EEENS1_35KernelTmaWarpSpecializedCooperativeEEENS5_IJNSA_ILi384EEENSA_ILi96EEENSA_ILi64EEEEEENS_6half_tENS5_IJlSC_lEEESK_SL_NS4_8TiledMMAINS4_8MMA_AtomIJNS4_4SM904GMMA25MMA_64x96x16_F32F16F16_SSILNSP_5MajorE0ELSR_0ELNSP_7ScaleInE1ELSS_1EEEEEENS4_6LayoutISD_NS5_IJSC_NSA_ILi0EEESW_EEEEENS5_IJNS4_10UnderscoreESZ_SZ_EEEEENS4_13SM90_TMA_LOADENS4_14ComposedLayoutINS4_7SwizzleILi3ELi4ELi3EEENS4_18smem_ptr_flag_bitsILi16EEENSV_INS5_IJNSA_ILi8EEESI_EEENS5_IJSI_SC_EEEEEEEvNS4_8identityENS4_23SM90_TMA_LOAD_MULTICASTES1C_vS1D_EENS_8epilogue10collective6detail29Sm90TmaWarpSpecializedAdapterINS1H_15DefaultEpilogueISK_SL_SL_NS1G_6thread17LinearCombinationISK_Li1EffLNS1L_9ScaleType4KindE0ELNS_15FloatRoundStyleE2ESK_EENS1_15EpilogueDefaultEEEEEvvEEEEvNT_6ParamsE,"ax",@progbits
	.align	128
.text._ZN7cutlass13device_kernelINS_4gemm6kernel13GemmUniversalIN4cute5tupleIJiiiiEEENS1_10collective13CollectiveMmaINS1_34MainloopSm90TmaGmmaWarpSpecializedILi3ENS5_IJNS4_1CILi2EEENSA_ILi1EEESC_EEENS1_35KernelTmaWarpSpecializedCooperativeEEENS5_IJNSA_ILi384EEENSA_ILi96EEENSA_ILi64EEEEEENS_6half_tENS5_IJlSC_lEEESK_SL_NS4_8TiledMMAINS4_8MMA_AtomIJNS4_4SM904GMMA25MMA_64x96x16_F32F16F16_SSILNSP_5MajorE0ELSR_0ELNSP_7ScaleInE1ELSS_1EEEEEENS4_6LayoutISD_NS5_IJSC_NSA_ILi0EEESW_EEEEENS5_IJNS4_10UnderscoreESZ_SZ_EEEEENS4_13SM90_TMA_LOADENS4_14ComposedLayoutINS4_7SwizzleILi3ELi4ELi3EEENS4_18smem_ptr_flag_bitsILi16EEENSV_INS5_IJNSA_ILi8EEESI_EEENS5_IJSI_SC_EEEEEEEvNS4_8identityENS4_23SM90_TMA_LOAD_MULTICASTES1C_vS1D_EENS_8epilogue10collective6detail29Sm90TmaWarpSpecializedAdapterINS1H_15DefaultEpilogueISK_SL_SL_NS1G_6thread17LinearCombinationISK_Li1EffLNS1L_9ScaleType4KindE0ELNS_15FloatRoundStyleE2ESK_EENS1_15EpilogueDefaultEEEEEvvEEEEvNT_6ParamsE:
        .type           _ZN7cutlass13device_kernelINS_4gemm6kernel13GemmUniversalIN4cute5tupleIJiiiiEEENS1_10collective13CollectiveMmaINS1_34MainloopSm90TmaGmmaWarpSpecializedILi3ENS5_IJNS4_1CILi2EEENSA_ILi1EEESC_EEENS1_35KernelTmaWarpSpecializedCooperativeEEENS5_IJNSA_ILi384EEENSA_ILi96EEENSA_ILi64EEEEEENS_6half_tENS5_IJlSC_lEEESK_SL_NS4_8TiledMMAINS4_8MMA_AtomIJNS4_4SM904GMMA25MMA_64x96x16_F32F16F16_SSILNSP_5MajorE0ELSR_0ELNSP_7ScaleInE1ELSS_1EEEEEENS4_6LayoutISD_NS5_IJSC_NSA_ILi0EEESW_EEEEENS5_IJNS4_10UnderscoreESZ_SZ_EEEEENS4_13SM90_TMA_LOADENS4_14ComposedLayoutINS4_7SwizzleILi3ELi4ELi3EEENS4_18smem_ptr_flag_bitsILi16EEENSV_INS5_IJNSA_ILi8EEESI_EEENS5_IJSI_SC_EEEEEEEvNS4_8identityENS4_23SM90_TMA_LOAD_MULTICASTES1C_vS1D_EENS_8epilogue10collective6detail29Sm90TmaWarpSpecializedAdapterINS1H_15DefaultEpilogueISK_SL_SL_NS1G_6thread17LinearCombinationISK_Li1EffLNS1L_9ScaleType4KindE0ELNS_15FloatRoundStyleE2ESK_EENS1_15EpilogueDefaultEEEEEvvEEEEvNT_6ParamsE,@function
        .size           _ZN7cutlass13device_kernelINS_4gemm6kernel13GemmUniversalIN4cute5tupleIJiiiiEEENS1_10collective13CollectiveMmaINS1_34MainloopSm90TmaGmmaWarpSpecializedILi3ENS5_IJNS4_1CILi2EEENSA_ILi1EEESC_EEENS1_35KernelTmaWarpSpecializedCooperativeEEENS5_IJNSA_ILi384EEENSA_ILi96EEENSA_ILi64EEEEEENS_6half_tENS5_IJlSC_lEEESK_SL_NS4_8TiledMMAINS4_8MMA_AtomIJNS4_4SM904GMMA25MMA_64x96x16_F32F16F16_SSILNSP_5MajorE0ELSR_0ELNSP_7ScaleInE1ELSS_1EEEEEENS4_6LayoutISD_NS5_IJSC_NSA_ILi0EEESW_EEEEENS5_IJNS4_10UnderscoreESZ_SZ_EEEEENS4_13SM90_TMA_LOADENS4_14ComposedLayoutINS4_7SwizzleILi3ELi4ELi3EEENS4_18smem_ptr_flag_bitsILi16EEENSV_INS5_IJNSA_ILi8EEESI_EEENS5_IJSI_SC_EEEEEEEvNS4_8identityENS4_23SM90_TMA_LOAD_MULTICASTES1C_vS1D_EENS_8epilogue10collective6detail29Sm90TmaWarpSpecializedAdapterINS1H_15DefaultEpilogueISK_SL_SL_NS1G_6thread17LinearCombinationISK_Li1EffLNS1L_9ScaleType4KindE0ELNS_15FloatRoundStyleE2ESK_EENS1_15EpilogueDefaultEEEEEvvEEEEvNT_6ParamsE,(.L_x_309 - _ZN7cutlass13device_kernelINS_4gemm6kernel13GemmUniversalIN4cute5tupleIJiiiiEEENS1_10collective13CollectiveMmaINS1_34MainloopSm90TmaGmmaWarpSpecializedILi3ENS5_IJNS4_1CILi2EEENSA_ILi1EEESC_EEENS1_35KernelTmaWarpSpecializedCooperativeEEENS5_IJNSA_ILi384EEENSA_ILi96EEENSA_ILi64EEEEEENS_6half_tENS5_IJlSC_lEEESK_SL_NS4_8TiledMMAINS4_8MMA_AtomIJNS4_4SM904GMMA25MMA_64x96x16_F32F16F16_SSILNSP_5MajorE0ELSR_0ELNSP_7ScaleInE1ELSS_1EEEEEENS4_6LayoutISD_NS5_IJSC_NSA_ILi0EEESW_EEEEENS5_IJNS4_10UnderscoreESZ_SZ_EEEEENS4_13SM90_TMA_LOADENS4_14ComposedLayoutINS4_7SwizzleILi3ELi4ELi3EEENS4_18smem_ptr_flag_bitsILi16EEENSV_INS5_IJNSA_ILi8EEESI_EEENS5_IJSI_SC_EEEEEEEvNS4_8identityENS4_23SM90_TMA_LOAD_MULTICASTES1C_vS1D_EENS_8epilogue10collective6detail29Sm90TmaWarpSpecializedAdapterINS1H_15DefaultEpilogueISK_SL_SL_NS1G_6thread17LinearCombinationISK_Li1EffLNS1L_9ScaleType4KindE0ELNS_15FloatRoundStyleE2ESK_EENS1_15EpilogueDefaultEEEEEvvEEEEvNT_6ParamsE)
        .other          _ZN7cutlass13device_kernelINS_4gemm6kernel13GemmUniversalIN4cute5tupleIJiiiiEEENS1_10collective13CollectiveMmaINS1_34MainloopSm90TmaGmmaWarpSpecializedILi3ENS5_IJNS4_1CILi2EEENSA_ILi1EEESC_EEENS1_35KernelTmaWarpSpecializedCooperativeEEENS5_IJNSA_ILi384EEENSA_ILi96EEENSA_ILi64EEEEEENS_6half_tENS5_IJlSC_lEEESK_SL_NS4_8TiledMMAINS4_8MMA_AtomIJNS4_4SM904GMMA25MMA_64x96x16_F32F16F16_SSILNSP_5MajorE0ELSR_0ELNSP_7ScaleInE1ELSS_1EEEEEENS4_6LayoutISD_NS5_IJSC_NSA_ILi0EEESW_EEEEENS5_IJNS4_10UnderscoreESZ_SZ_EEEEENS4_13SM90_TMA_LOADENS4_14ComposedLayoutINS4_7SwizzleILi3ELi4ELi3EEENS4_18smem_ptr_flag_bitsILi16EEENSV_INS5_IJNSA_ILi8EEESI_EEENS5_IJSI_SC_EEEEEEEvNS4_8identityENS4_23SM90_TMA_LOAD_MULTICASTES1C_vS1D_EENS_8epilogue10collective6detail29Sm90TmaWarpSpecializedAdapterINS1H_15DefaultEpilogueISK_SL_SL_NS1G_6thread17LinearCombinationISK_Li1EffLNS1L_9ScaleType4KindE0ELNS_15FloatRoundStyleE2ESK_EENS1_15EpilogueDefaultEEEEEvvEEEEvNT_6ParamsE,@"STO_CUDA_ENTRY STV_DEFAULT"
_ZN7cutlass13device_kernelINS_4gemm6kernel13GemmUniversalIN4cute5tupleIJiiiiEEENS1_10collective13CollectiveMmaINS1_34MainloopSm90TmaGmmaWarpSpecializedILi3ENS5_IJNS4_1CILi2EEENSA_ILi1EEESC_EEENS1_35KernelTmaWarpSpecializedCooperativeEEENS5_IJNSA_ILi384EEENSA_ILi96EEENSA_ILi64EEEEEENS_6half_tENS5_IJlSC_lEEESK_SL_NS4_8TiledMMAINS4_8MMA_AtomIJNS4_4SM904GMMA25MMA_64x96x16_F32F16F16_SSILNSP_5MajorE0ELSR_0ELNSP_7ScaleInE1ELSS_1EEEEEENS4_6LayoutISD_NS5_IJSC_NSA_ILi0EEESW_EEEEENS5_IJNS4_10UnderscoreESZ_SZ_EEEEENS4_13SM90_TMA_LOADENS4_14ComposedLayoutINS4_7SwizzleILi3ELi4ELi3EEENS4_18smem_ptr_flag_bitsILi16EEENSV_INS5_IJNSA_ILi8EEESI_EEENS5_IJSI_SC_EEEEEEEvNS4_8identityENS4_23SM90_TMA_LOAD_MULTICASTES1C_vS1D_EENS_8epilogue10collective6detail29Sm90TmaWarpSpecializedAdapterINS1H_15DefaultEpilogueISK_SL_SL_NS1G_6thread17LinearCombinationISK_Li1EffLNS1L_9ScaleType4KindE0ELNS_15FloatRoundStyleE2ESK_EENS1_15EpilogueDefaultEEEEEvvEEEEvNT_6ParamsE:
[----:B------:R-:W0:Y:S02]  /*0000*/  LDC R1, c[0x0][0x28] ;  /* 0x00000a00ff017b82 */ /* 0x000e240000000800 */
[----:B0-----:R-:W-:Y:S01]  /*0010*/  VIADD R1, R1, 0xfffffff8 ;  /* 0xfffffff801017836 */ /* 0x001fe20000000000 */
[----:B------:R-:W0:Y:S01]  /*0020*/  S2R R6, SR_TID.X ;  /* 0x0000000000067919 */ /* 0x000e220000002100 */
[----:B------:R-:W-:Y:S01]  /*0030*/  ELECT P0, URZ, PT ;  /* 0x00000000003f782f */ /* 0x000fe20003800000 */
[----:B------:R-:W-:Y:S01]  /*0040*/  BSSY B0, `(.L_x_0) ;  /* 0x000000f000007945 */ /* 0x000fe20003800000 */
[--C-:B0-----:R-:W-:Y:S02]  /*0050*/  SHF.R.U32.HI R0, RZ, 0x5, R6.reuse ;  /* 0x00000005ff007819 */ /* 0x101fe40000011606 */
[----:B------:R-:W-:-:S03]  /*0060*/  SHF.R.U32.HI R3, RZ, 0x7, R6 ;  /* 0x00000007ff037819 */ /* 0x000fc60000011606 */
[----:B------:R-:W0:Y:S04]  /*0070*/  SHFL.IDX PT, R2, R0, RZ, 0x1f ;  /* 0x00001fff00027589 */ /* 0x000e2800000e0000 */
[----:B------:R1:W2:Y:S01]  /*0080*/  SHFL.IDX PT, R5, R3, RZ, 0x1f ;  /* 0x00001fff03057589 */ /* 0x0002a200000e0000 */
[----:B0-----:R-:W-:-:S13]  /*0090*/  ISETP.NE.OR P0, PT, R2, RZ, !P0 ;  /* 0x000000ff0200720c */ /* 0x001fda0004705670 */
[----:B-12---:R-:W-:Y:S05]  /*00a0*/  @P0 BRA `(.L_x_1) ;  /* 0x0000000000200947 */ /* 0x006fea0003800000 */
[----:B------:R-:W-:Y:S02]  /*00b0*/  ULDC.64 UR4, c[0x0][0x198] ;  /* 0x0000660000047ab9 */ /* 0x000fe40000000a00 */
[----:B------:R-:W-:Y:S02]  /*00c0*/  UIADD3 UR6, UP0, UR4, 0xf0, URZ ;  /* 0x000000f004067890 */ /* 0x000fe4000ff1e03f */
[----:B------:R-:W-:Y:S02]  /*00d0*/  UIADD3 UR4, UP1, UR4, 0x1f0, URZ ;  /* 0x000001f004047890 */ /* 0x000fe4000ff3e03f */
[----:B------:R-:W-:Y:S02]  /*00e0*/  UIADD3.X UR7, URZ, UR5, URZ, UP0, !UPT ;  /* 0x000000053f077290 */ /* 0x000fe400087fe43f */
[----:B------:R-:W-:-:S07]  /*00f0*/  UIADD3.X UR5, URZ, UR5, URZ, UP1, !UPT ;  /* 0x000000053f057290 */ /* 0x000fce0008ffe43f */
[----:B------:R0:W-:Y:S02]  /*0100*/  UTMACCTL.PF [UR6] ;  /* 0x00000000060079b9 */ /* 0x0001e40008040000 */
[----:B------:R0:W-:Y:S02]  /*0110*/  UTMACCTL.PF [UR4] ;  /* 0x00000000040079b9 */ /* 0x0001e40008040000 */
[----:B0-----:R-:W-:Y:S01]  /*0120*/  NOP ;  /* 0x0000000000007918 */ /* 0x001fe20000000000 */
.L_x_1:
[----:B------:R-:W-:Y:S05]  /*0130*/  BSYNC B0 ;  /* 0x0000000000007941 */ /* 0x000fea0003800000 */
.L_x_0:
[----:B------:R-:W0:Y:S02]  /*0140*/  SHFL.IDX PT, R3, R0, RZ, 0x1f ;  /* 0x00001fff00037589 */ /* 0x000e2400000e0000 */
[----:B0-----:R-:W-:-:S13]  /*0150*/  ISETP.NE.AND P0, PT, R3, RZ, PT ;  /* 0x000000ff0300720c */ /* 0x001fda0003f05270 */
[----:B------:R-:W-:Y:S05]  /*0160*/  @P0 BRA `(.L_x_2) ;  /* 0x0000000000500947 */ /* 0x000fea0003800000 */
[----:B------:R-:W0:Y:S01]  /*0170*/  S2UR UR8, SR_CgaCtaId ;  /* 0x00000000000879c3 */ /* 0x000e220000008800 */
[----:B------:R-:W-:Y:S01]  /*0180*/  UMOV UR4, 0x400 ;  /* 0x0000040000047882 */ /* 0x000fe20000000000 */
[----:B------:R-:W-:Y:S01]  /*0190*/  UMOV UR5, 0x1 ;  /* 0x0000000100057882 */ /* 0x000fe20000000000 */
[----:B------:R-:W-:Y:S01]  /*01a0*/  UMOV UR6, 0x4 ;  /* 0x0000000400067882 */ /* 0x000fe20000000000 */
[----:B------:R-:W-:Y:S01]  /*01b0*/  ELECT P0, URZ, PT ;  /* 0x00000000003f782f */ /* 0x000fe20003800000 */
[----:B------:R-:W-:-:S04]  /*01c0*/  UIADD3 UR6, -UR6, 0x100000, URZ ;  /* 0x0010000006067890 */ /* 0x000fc8000fffe13f */
[----:B------:R-:W-:Y:S02]  /*01d0*/  USHF.L.U32 UR7, UR6, 0xb, URZ ;  /* 0x0000000b06077899 */ /* 0x000fe4000800063f */
[----:B------:R-:W-:Y:S02]  /*01e0*/  USHF.L.U32 UR6, UR6, 0x1, URZ ;  /* 0x0000000106067899 */ /* 0x000fe4000800063f */
[----:B0-----:R-:W-:Y:S02]  /*01f0*/  ULEA UR8, UR8, UR4, 0x18 ;  /* 0x0000000408087291 */ /* 0x001fe4000f8ec03f */
[----:B------:R-:W-:-:S04]  /*0200*/  UIADD3 UR4, -UR5, 0x100000, URZ ;  /* 0x0010000005047890 */ /* 0x000fc8000fffe13f */
[----:B------:R-:W-:Y:S02]  /*0210*/  USHF.L.U32 UR5, UR4, 0xb, URZ ;  /* 0x0000000b04057899 */ /* 0x000fe4000800063f */
[----:B------:R-:W-:Y:S01]  /*0220*/  USHF.L.U32 UR4, UR4, 0x1, URZ ;  /* 0x0000000104047899 */ /* 0x000fe2000800063f */
[----:B------:R-:W0:Y:S11]  /*0230*/  FENCE.VIEW.ASYNC.S ;  /* 0x00000000000073c6 */ /* 0x000e360000000000 */
[----:B0-----:R0:W1:Y:S01]  /*0240*/  SYNCS.EXCH.64 URZ, [UR8], UR4 ;  /* 0x00000004083f75b2 */ /* 0x0010620008000100 */
[----:B------:R0:W2:Y:S01]  /*0250*/  SYNCS.EXCH.64 URZ, [UR8+0x18], UR6 ;  /* 0x00001806083f75b2 */ /* 0x0000a20008000100 */
[----:B------:R0:W3:Y:S01]  /*0260*/  SYNCS.EXCH.64 URZ, [UR8+0x8], UR4 ;  /* 0x00000804083f75b2 */ /* 0x0000e20008000100 */
[----:B------:R0:W4:Y:S01]  /*0270*/  SYNCS.EXCH.64 URZ, [UR8+0x20], UR6 ;  /* 0x00002006083f75b2 */ /* 0x0001220008000100 */
[----:B------:R0:W0:Y:S01]  /*0280*/  SYNCS.EXCH.64 URZ, [UR8+0x10], UR4 ;  /* 0x00001004083f75b2 */ /* 0x0000220008000100 */
[----:B------:R0:W0:Y:S01]  /*0290*/  SYNCS.EXCH.64 URZ, [UR8+0x28], UR6 ;  /* 0x00002806083f75b2 */ /* 0x0000220008000100 */
[----:B------:R-:W-:Y:S01]  /*02a0*/  NOP ;  /* 0x0000000000007918 */ /* 0x000fe20000000000 */
.L_x_2:
[----:B------:R-:W-:Y:S01]  /*02b0*/  SHF.R.S32.HI R4, RZ, 0x1f, R6 ;  /* 0x0000001fff047819 */ /* 0x000fe20000011406 */
[----:B------:R-:W5:Y:S01]  /*02c0*/  SHFL.IDX PT, R0, R0, RZ, 0x1f ;  /* 0x00001fff00007589 */ /* 0x000f6200000e0000 */
[----:B0-----:R-:W0:Y:S01]  /*02d0*/  S2UR UR8, SR_CTAID.X ;  /* 0x00000000000879c3 */ /* 0x001e220000002500 */
[----:B------:R-:W-:Y:S02]  /*02e0*/  ELECT P0, URZ, PT ;  /* 0x00000000003f782f */ /* 0x000fe40003800000 */
[----:B------:R-:W-:Y:S01]  /*02f0*/  LEA.HI R4, R4, R6, RZ, 0x7 ;  /* 0x0000000604047211 */ /* 0x000fe200078f38ff */
[----:B------:R-:W-:Y:S01]  /*0300*/  ULDC UR4, c[0x0][0x150] ;  /* 0x0000540000047ab9 */ /* 0x000fe20000000800 */
[----:B------:R-:W-:Y:S01]  /*0310*/  SHF.R.S32.HI R8, RZ, 0x1f, R3 ;  /* 0x0000001fff087819 */ /* 0x000fe20000011403 */
[----:B------:R-:W-:Y:S01]  /*0320*/  NOP ;  /* 0x0000000000007918 */ /* 0x000fe20000000000 */
[----:B------:R-:W-:Y:S01]  /*0330*/  LOP3.LUT R4, R4, 0xffffff80, RZ, 0xc0, !PT ;  /* 0xffffff8004047812 */ /* 0x000fe200078ec0ff */
[----:B------:R-:W-:Y:S01]  /*0340*/  NOP ;  /* 0x0000000000007918 */ /* 0x000fe20000000000 */
[----:B------:R-:W-:Y:S01]  /*0350*/  LEA.HI R8, R8, R3, RZ, 0x2 ;  /* 0x0000000308087211 */ /* 0x000fe200078f10ff */
[----:B------:R-:W1:Y:S01]  /*0360*/  LDC R10, c[0x0][0x144] ;  /* 0x00005100ff0a7b82 */ /* 0x000e620000000800 */
[----:B------:R-:W-:Y:S01]  /*0370*/  IMAD.MOV.U32 R16, RZ, RZ, 0x1 ;  /* 0x00000001ff107424 */ /* 0x000fe200078e00ff */
[----:B------:R-:W-:Y:S01]  /*0380*/  ISETP.NE.AND P3, PT, R5, RZ, PT ;  /* 0x000000ff0500720c */ /* 0x000fe20003f65270 */
[----:B------:R-:W-:Y:S01]  /*0390*/  IMAD.IADD R6, R6, 0x1, -R4 ;  /* 0x0000000106067824 */ /* 0x000fe200078e0a04 */
[----:B------:R-:W-:Y:S01]  /*03a0*/  LOP3.LUT R8, R8, 0x3ffffffc, RZ, 0xc0, !PT ;  /* 0x3ffffffc08087812 */ /* 0x000fe200078ec0ff */
[----:B------:R-:W2:Y:S03]  /*03b0*/  S2R R4, SR_CTAID.Y ;  /* 0x0000000000047919 */ /* 0x000ea60000002600 */
[----:B------:R-:W-:Y:S01]  /*03c0*/  SHF.R.S32.HI R7, RZ, 0x1f, R6 ;  /* 0x0000001fff077819 */ /* 0x000fe20000011406 */
[----:B------:R-:W-:Y:S01]  /*03d0*/  IMAD.IADD R8, R3, 0x1, -R8 ;  /* 0x0000000103087824 */ /* 0x000fe200078e0a08 */
[----:B------:R-:W3:Y:S02]  /*03e0*/  LDC R13, c[0x0][0x140] ;  /* 0x00005000ff0d7b82 */ /* 0x000ee40000000800 */
[----:B------:R-:W-:-:S02]  /*03f0*/  LEA.HI R7, R7, R6, RZ, 0x3 ;  /* 0x0000000607077211 */ /* 0x000fc400078f18ff */
[----:B-----5:R-:W-:Y:S02]  /*0400*/  ISETP.NE.OR P0, PT, R0, RZ, !P0 ;  /* 0x000000ff0000720c */ /* 0x020fe40004705670 */
[--C-:B------:R-:W-:Y:S02]  /*0410*/  SHF.R.S32.HI R0, RZ, 0x3, R7.reuse ;  /* 0x00000003ff007819 */ /* 0x100fe40000011407 */
[----:B------:R-:W-:Y:S02]  /*0420*/  SHF.R.S32.HI R7, RZ, 0x1f, R7 ;  /* 0x0000001fff077819 */ /* 0x000fe40000011407 */
[----:B0-----:R-:W-:Y:S02]  /*0430*/  I2FP.F32.U32 R9, UR8 ;  /* 0x0000000800097c45 */ /* 0x001fe40008201000 */
[----:B------:R-:W-:-:S03]  /*0440*/  LEA.HI R7, R7, R0, RZ, 0x2 ;  /* 0x0000000007077211 */ /* 0x000fc600078f10ff */
[----:B------:R-:W-:Y:S01]  /*0450*/  FMUL R9, R9, UR4 ;  /* 0x0000000409097c20 */ /* 0x000fe20008400000 */
[----:B------:R-:W-:Y:S01]  /*0460*/  LOP3.LUT R7, R7, 0xfffffffc, RZ, 0xc0, !PT ;  /* 0xfffffffc07077812 */ /* 0x000fe200078ec0ff */
[----:B------:R-:W-:Y:S01]  /*0470*/  VOTEU.ALL UP0, P0 ;  /* 0x00000000003f7886 */ /* 0x000fe20000000000 */
[----:B------:R-:W-:Y:S01]  /*0480*/  ULDC UR4, c[0x0][0x154] ;  /* 0x0000550000047ab9 */ /* 0x000fe20000000800 */
[----:B------:R-:W-:Y:S02]  /*0490*/  VOTEU.ALL UP1, P0 ;  /* 0x00000000003f7886 */ /* 0x000fe40000020000 */
[----:B------:R-:W0:Y:S01]  /*04a0*/  F2I.U32.TRUNC.NTZ R9, R9 ;  /* 0x0000000900097305 */ /* 0x000e22000020f000 */
[----:B------:R-:W-:Y:S01]  /*04b0*/  IMAD.IADD R7, R0, 0x1, -R7 ;  /* 0x0000000100077824 */ /* 0x000fe200078e0a07 */
[----:B------:R-:W5:Y:S01]  /*04c0*/  @!UP0 S2UR UR7, SR_CgaCtaId ;  /* 0x00000000000789c3 */ /* 0x000f620000008800 */
[----:B------:R-:W-:Y:S01]  /*04d0*/  @!UP0 UMOV UR6, 0x400 ;  /* 0x0000040000068882 */ /* 0x000fe20000000000 */
[----:B---3--:R-:W-:Y:S01]  /*04e0*/  ISETP.EQ.U32.AND P2, PT, R13, 0x1, PT ;  /* 0x000000010d00780c */ /* 0x008fe20003f42070 */
[----:B------:R-:W-:Y:S01]  /*04f0*/  IMAD R8, R8, 0x4, R7 ;  /* 0x0000000408087824 */ /* 0x000fe200078e0207 */
[----:B--2---:R-:W-:-:S03]  /*0500*/  I2FP.F32.U32 R3, R4 ;  /* 0x0000000400037245 */ /* 0x004fc60000201000 */
[C---:B------:R-:W-:Y:S01]  /*0510*/  IMAD.SHL.U32 R17, R8.reuse, 0x4, RZ ;  /* 0x0000000408117824 */ /* 0x040fe200078e00ff */
[----:B------:R-:W-:Y:S01]  /*0520*/  LEA.HI R0, R8, R8, RZ, 0x1 ;  /* 0x0000000808007211 */ /* 0x000fe200078f08ff */
[----:B------:R-:W-:Y:S01]  /*0530*/  FMUL R12, R3, UR4 ;  /* 0x00000004030c7c20 */ /* 0x000fe20008400000 */
[----:B------:R-:W2:Y:S01]  /*0540*/  LDC R7, c[0x0][0x148] ;  /* 0x00005200ff077b82 */ /* 0x000ea20000000800 */
[----:B------:R-:W-:Y:S01]  /*0550*/  UMOV UR4, 0x20 ;  /* 0x0000002000047882 */ /* 0x000fe20000000000 */
[----:B------:R-:W-:Y:S01]  /*0560*/  LOP3.LUT R11, R0, 0xfffffffe, RZ, 0xc0, !PT ;  /* 0xfffffffe000b7812 */ /* 0x000fe200078ec0ff */
[----:B0-----:R-:W-:Y:S01]  /*0570*/  IMAD.MOV R15, RZ, RZ, -R9 ;  /* 0x000000ffff0f7224 */ /* 0x001fe200078e0a09 */
[----:B------:R-:W-:Y:S01]  /*0580*/  SHF.R.S32.HI R9, RZ, 0x1f, R2 ;  /* 0x0000001fff097819 */ /* 0x000fe20000011402 */
[----:B------:R-:W0:Y:S01]  /*0590*/  F2I.U32.TRUNC.NTZ R12, R12 ;  /* 0x0000000c000c7305 */ /* 0x000e22000020f000 */
[----:B------:R-:W-:Y:S01]  /*05a0*/  LOP3.LUT R17, R8, 0xc, R17, 0x78, !PT ;  /* 0x0000000c08117812 */ /* 0x000fe200078e7811 */
[----:B-1----:R-:W-:Y:S01]  /*05b0*/  IMAD R3, R10, R15, UR8 ;  /* 0x000000080a037e24 */ /* 0x002fe2000f8e020f */
[----:B------:R-:W-:Y:S01]  /*05c0*/  LEA.HI R9, R9, R2, RZ, 0x2 ;  /* 0x0000000209097211 */ /* 0x000fe200078f10ff */
[----:B------:R-:W-:Y:S01]  /*05d0*/  IMAD.IADD R0, R8, 0x1, -R11 ;  /* 0x0000000108007824 */ /* 0x000fe200078e0a0b */
[----:B------:R-:W-:-:S04]  /*05e0*/  @!UP0 UIADD3 UR4, -UR4, 0x100000, URZ ;  /* 0x0010000004048890 */ /* 0x000fc8000fffe13f */
[----:B------:R-:W-:Y:S02]  /*05f0*/  @!UP0 USHF.L.U32 UR5, UR4, 0xb, URZ ;  /* 0x0000000b04058899 */ /* 0x000fe4000800063f */
[----:B------:R-:W-:Y:S01]  /*0600*/  @!UP0 USHF.L.U32 UR4, UR4, 0x1, URZ ;  /* 0x0000000104048899 */ /* 0x000fe2000800063f */
[----:B------:R-:W-:Y:S02]  /*0610*/  LOP3.LUT R9, R9, 0xfffffffc, RZ, 0xc0, !PT ;  /* 0xfffffffc09097812 */ /* 0x000fe400078ec0ff */
[----:B------:R-:W-:Y:S01]  /*0620*/  ISETP.NE.AND P4, PT, R0, R3, PT ;  /* 0x000000030000720c */ /* 0x000fe20003f85270 */
[----:B-----5:R-:W-:Y:S02]  /*0630*/  @!UP0 ULEA UR6, UR7, UR6, 0x18 ;  /* 0x0000000607068291 */ /* 0x020fe4000f8ec03f */
[----:B------:R-:W-:Y:S01]  /*0640*/  IMAD.IADD R0, R2, 0x1, -R9 ;  /* 0x0000000102007824 */ /* 0x000fe200078e0a09 */
[----:B------:R-:W-:Y:S01]  /*0650*/  VOTEU.ALL UP0, P0 ;  /* 0x00000000003f7886 */ /* 0x000fe20000000000 */
[----:B------:R-:W-:Y:S01]  /*0660*/  LOP3.LUT P0, RZ, R6, 0x7, RZ, 0xc0, !PT ;  /* 0x0000000706ff7812 */ /* 0x000fe2000780c0ff */
[----:B0-----:R-:W-:-:S02]  /*0670*/  IMAD.MOV R20, RZ, RZ, -R12 ;  /* 0x000000ffff147224 */ /* 0x001fc400078e0a0c */
[C---:B------:R-:W-:Y:S01]  /*0680*/  ISETP.NE.AND P1, PT, R0.reuse, 0x3, PT ;  /* 0x000000030000780c */ /* 0x040fe20003f25270 */
[----:B------:R-:W-:Y:S01]  /*0690*/  VIADD R6, R5, 0xffffffff ;  /* 0xffffffff05067836 */ /* 0x000fe20000000000 */
[----:B------:R-:W-:Y:S01]  /*06a0*/  ISETP.LT.U32.AND P0, PT, R17, 0x2, !P0 ;  /* 0x000000021100780c */ /* 0x000fe20004701070 */
[----:B--2---:R-:W-:Y:S01]  /*06b0*/  IMAD R9, R7, R20, R4 ;  /* 0x0000001407097224 */ /* 0x004fe200078e0204 */
[----:B------:R-:W-:Y:S01]  /*06c0*/  ISETP.EQ.OR P1, PT, R0, RZ, !P1 ;  /* 0x000000ff0000720c */ /* 0x000fe20004f22670 */
[----:B------:R-:W0:Y:S02]  /*06d0*/  FENCE.VIEW.ASYNC.S ;  /* 0x00000000000073c6 */ /* 0x000e240000000000 */
[----:B0-----:R0:W1:Y:S01]  /*06e0*/  @!UP0 SYNCS.EXCH.64 URZ, [UR6+0x40], UR4 ;  /* 0x00004004063f85b2 */ /* 0x0010620008000100 */
[----:B------:R-:W-:Y:S02]  /*06f0*/  @P4 LEA.HI R2, R17, R17, RZ, 0x1 ;  /* 0x0000001111024211 */ /* 0x000fe400078f08ff */
[----:B------:R-:W-:-:S02]  /*0700*/  ISETP.EQ.AND P1, PT, R5, RZ, P1 ;  /* 0x000000ff0500720c */ /* 0x000fc40000f22270 */
[----:B------:R-:W-:Y:S02]  /*0710*/  @P4 SHF.R.S32.HI R2, RZ, 0x1, R2 ;  /* 0x00000001ff024819 */ /* 0x000fe40000011402 */
[----:B------:R-:W-:Y:S02]  /*0720*/  ISETP.GE.U32.AND P6, PT, R6, 0x2, PT ;  /* 0x000000020600780c */ /* 0x000fe40003fc6070 */
[----:B------:R-:W-:Y:S02]  /*0730*/  @P4 ISETP.NE.AND P5, PT, R2, R9, PT ;  /* 0x000000090200420c */ /* 0x000fe40003fa5270 */
[----:B------:R-:W-:Y:S02]  /*0740*/  SEL R9, RZ, 0x1, !P0 ;  /* 0x00000001ff097807 */ /* 0x000fe40004000000 */
[----:B------:R-:W-:Y:S02]  /*0750*/  @P4 SEL R16, RZ, 0x1, P5 ;  /* 0x00000001ff104807 */ /* 0x000fe40002800000 */
[----:B------:R-:W-:Y:S01]  /*0760*/  SEL R2, RZ, 0x1, !P1 ;  /* 0x00000001ff027807 */ /* 0x000fe20004800000 */
[----:B------:R0:W2:Y:S01]  /*0770*/  @!UP1 SYNCS.EXCH.64 URZ, [UR6+0x48], UR4 ;  /* 0x00004804063f95b2 */ /* 0x0000a20008000100 */
[----:B------:R-:W-:Y:S01]  /*0780*/  LOP3.LUT R16, R16, R9, RZ, 0xc0, !PT ;  /* 0x0000000910107212 */ /* 0x000fe200078ec0ff */
[----:B------:R-:W-:Y:S01]  /*0790*/  NOP ;  /* 0x0000000000007918 */ /* 0x000fe20000000000 */
[----:B------:R-:W-:Y:S01]  /*07a0*/  SEL R2, R2, 0x2, P6 ;  /* 0x0000000202027807 */ /* 0x000fe20003000000 */
[----:B------:R-:W-:Y:S06]  /*07b0*/  @!P2 BRA `(.L_x_3) ;  /* 0x000000000008a947 */ /* 0x000fec0003800000 */
[----:B-12-4-:R-:W-:Y:S01]  /*07c0*/  UCGABAR_ARV ;  /* 0x00000000000079c7 */ /* 0x016fe20008000000 */
[----:B------:R-:W-:Y:S05]  /*07d0*/  BRA `(.L_x_4) ;  /* 0x0000000000047947 */ /* 0x000fea0003800000 */
.L_x_3:
[----:B-12-4-:R-:W-:Y:S01]  /*07e0*/  NOP ;  /* 0x0000000000007918 */ /* 0x016fe20000000000 */
.L_x_4:
[----:B------:R-:W1:Y:S01]  /*07f0*/  LDC R8, c[0x0][0x65c] ;  /* 0x00019700ff087b82 */ /* 0x000e620000000800 */
[----:B------:R-:W-:Y:S01]  /*0800*/  IMAD.MOV.U32 R9, RZ, RZ, RZ ;  /* 0x000000ffff097224 */ /* 0x000fe200078e00ff */
[----:B-1----:R-:W-:Y:S01]  /*0810*/  ISETP.NE.AND P1, PT, R8, 0x1, PT ;  /* 0x000000010800780c */ /* 0x002fe20003f25270 */
[----:B------:R-:W-:-:S12]  /*0820*/  IMAD.U32 R8, RZ, RZ, UR8 ;  /* 0x00000008ff087e24 */ /* 0x000fd8000f8e00ff */
[----:B------:R-:W1:Y:S01]  /*0830*/  @P1 LDC R23, c[0x0][0x10] ;  /* 0x00000400ff171b82 */ /* 0x000e620000000800 */
[----:B------:R-:W-:Y:S02]  /*0840*/  @P1 IMAD.MOV.U32 R5, RZ, RZ, RZ ;  /* 0x000000ffff051224 */ /* 0x000fe400078e00ff */
[----:B------:R-:W-:-:S05]  /*0850*/  @P1 IMAD.MOV.U32 R19, RZ, RZ, RZ ;  /* 0x000000ffff131224 */ /* 0x000fca00078e00ff */
[----:B------:R-:W2:Y:S01]  /*0860*/  @!P1 LDC R11, c[0x0][0xc] ;  /* 0x00000300ff0b9b82 */ /* 0x000ea20000000800 */
[----:B-1----:R-:W-:-:S04]  /*0870*/  @P1 IMAD.WIDE.U32 R22, R23, UR8, R4 ;  /* 0x0000000817161c25 */ /* 0x002fc8000f8e0004 */
[----:B------:R-:W-:Y:S02]  /*0880*/  @P1 IMAD.IADD R19, R23, 0x1, R19 ;  /* 0x0000000117131824 */ /* 0x000fe400078e0213 */
[----:B--2---:R-:W-:-:S04]  /*0890*/  @!P1 IMAD.WIDE.U32 R8, R4, R11, R8 ;  /* 0x0000000b04089225 */ /* 0x004fc800078e0008 */
[----:B------:R-:W-:Y:S02]  /*08a0*/  @!P1 IMAD.MOV.U32 R22, RZ, RZ, R8 ;  /* 0x000000ffff169224 */ /* 0x000fe400078e0008 */
[----:B------:R-:W-:Y:S01]  /*08b0*/  @!P1 IMAD.MOV.U32 R19, RZ, RZ, R9 ;  /* 0x000000ffff139224 */ /* 0x000fe200078e0009 */
[----:B------:R-:W-:Y:S06]  /*08c0*/  @!P2 BRA `(.L_x_5) ;  /* 0x00000000000ca947 */ /* 0x000fec0003800000 */
[----:B------:R-:W-:Y:S01]  /*08d0*/  UCGABAR_WAIT ;  /* 0x0000000000007dc7 */ /* 0x000fe20008000000 */
[----:B------:R-:W-:Y:S01]  /*08e0*/  CCTL.IVALL ;  /* 0x00000000ff00798f */ /* 0x000fe20002000000 */
[----:B------:R-:W-:Y:S05]  /*08f0*/  BRA `(.L_x_6) ;  /* 0x0000000000047947 */ /* 0x000fea0003800000 */
.L_x_5:
[----:B------:R-:W-:Y:S06]  /*0900*/  BAR.SYNC.DEFER_BLOCKING 0x0 ;  /* 0x0000000000007b1d */ /* 0x000fec0000010000 */
.L_x_6:
[----:B------:R-:W-:Y:S05]  /*0910*/  @!P3 BRA `(.L_x_7) ;  /* 0x000000cc0040b947 */ /* 0x000fea0003800000 */
[----:B------:R-:W-:-:S13]  /*0920*/  ISETP.GT.U32.AND P0, PT, R6, 0x1, PT ;  /* 0x000000010600780c */ /* 0x000fda0003f04070 */
[----:B0-----:R-:W-:Y:S05]  /*0930*/  @P0 EXIT ;  /* 0x000000000000094d */ /* 0x001fea0003800000 */
[----:B------:R-:W-:Y:S01]  /*0940*/  IMAD.MOV.U32 R6, RZ, RZ, -0x1 ;  /* 0xffffffffff067424 */ /* 0x000fe200078e00ff */
[----:B------:R-:W-:Y:S01]  /*0950*/  ULDC.64 UR4, c[0x0][0x650] ;  /* 0x0001940000047ab9 */ /* 0x000fe20000000a00 */
[----:B------:R-:W-:Y:S01]  /*0960*/  PRMT R0, RZ, 0x7610, R0 ;  /* 0x00007610ff007816 */ /* 0x000fe20000000000 */
[----:B------:R-:W-:Y:S01]  /*0970*/  IMAD.MOV.U32 R23, RZ, RZ, -0x1 ;  /* 0xffffffffff177424 */ /* 0x000fe200078e00ff */
[----:B------:R-:W-:Y:S01]  /*0980*/  ISETP.GE.U32.AND P0, PT, R22, UR4, PT ;  /* 0x0000000416007c0c */ /* 0x000fe2000bf06070 */
[----:B------:R0:W-:Y:S01]  /*0990*/  STL [R1], R6 ;  /* 0x0000000601007387 */ /* 0x0001e20000100800 */
[----:B------:R-:W-:Y:S02]  /*09a0*/  IMAD.MOV.U32 R18, RZ, RZ, -0x1 ;  /* 0xffffffffff127424 */ /* 0x000fe400078e00ff */
[----:B------:R-:W-:-:S13]  /*09b0*/  ISETP.GE.U32.AND.EX P0, PT, R19, UR5, PT, P0 ;  /* 0x0000000513007c0c */ /* 0x000fda000bf06100 */
[----:B0-----:R-:W-:Y:S05]  /*09c0*/  @P0 BRA `(.L_x_8) ;  /* 0x0000000400340947 */ /* 0x001fea0003800000 */
[----:B------:R-:W0:Y:S01]  /*09d0*/  LDC.64 R24, c[0x0][0x628] ;  /* 0x00018a00ff187b82 */ /* 0x000e220000000a00 */
[----:B------:R-:W-:Y:S02]  /*09e0*/  IMAD.MOV.U32 R8, RZ, RZ, R22 ;  /* 0x000000ffff087224 */ /* 0x000fe400078e0016 */
[----:B------:R-:W-:-:S05]  /*09f0*/  IMAD.MOV.U32 R9, RZ, RZ, R19 ;  /* 0x000000ffff097224 */ /* 0x000fca00078e0013 */
[----:B------:R-:W1:Y:S08]  /*0a00*/  LDC R0, c[0x0][0x630] ;  /* 0x00018c00ff007b82 */ /* 0x000e700000000800 */
[----:B------:R-:W2:Y:S01]  /*0a10*/  LDC.64 R26, c[0x0][0x620] ;  /* 0x00018800ff1a7b82 */ /* 0x000ea20000000a00 */
[----:B0-----:R-:W-:-:S04]  /*0a20*/  ISETP.NE.U32.AND P0, PT, R24, RZ, PT ;  /* 0x000000ff1800720c */ /* 0x001fc80003f05070 */
[----:B------:R-:W-:-:S13]  /*0a30*/  ISETP.NE.AND.EX P0, PT, R25, RZ, PT, P0 ;  /* 0x000000ff1900720c */ /* 0x000fda0003f05300 */
[----:B-12---:R-:W-:Y:S05]  /*0a40*/  @!P0 BRA `(.L_x_9) ;  /* 0x0000000000288947 */ /* 0x006fea0003800000 */
[----:B------:R-:W0:Y:S02]  /*0a50*/  LDC R13, c[0x0][0x634] ;  /* 0x00018d00ff0d7b82 */ /* 0x000e240000000800 */
[----:B0-----:R-:W-:-:S05]  /*0a60*/  IADD3 R13, P0, R22, R13, RZ ;  /* 0x0000000d160d7210 */ /* 0x001fca0007f1e0ff */
[----:B------:R-:W-:-:S04]  /*0a70*/  IMAD.X R15, RZ, RZ, R19, P0 ;  /* 0x000000ffff0f7224 */ /* 0x000fc800000e0613 */
[----:B------:R-:W-:-:S04]  /*0a80*/  IMAD.WIDE.U32 R8, R15, R24, RZ ;  /* 0x000000180f087225 */ /* 0x000fc800078e00ff */
[----:B------:R-:W-:-:S04]  /*0a90*/  IMAD.WIDE.U32 R10, P0, R13, R25, R8 ;  /* 0x000000190d0a7225 */ /* 0x000fc80007800008 */
[----:B------:R-:W-:-:S04]  /*0aa0*/  IMAD.WIDE.U32 R8, R13, R24, RZ ;  /* 0x000000180d087225 */ /* 0x000fc800078e00ff */
[----:B------:R-:W-:Y:S01]  /*0ab0*/  IMAD.X R13, RZ, RZ, RZ, P0 ;  /* 0x000000ffff0d7224 */ /* 0x000fe200000e06ff */
[----:B------:R-:W-:Y:S01]  /*0ac0*/  IADD3 RZ, P0, R9, R10, RZ ;  /* 0x0000000a09ff7210 */ /* 0x000fe20007f1e0ff */
[----:B------:R-:W-:-:S04]  /*0ad0*/  IMAD.MOV.U32 R12, RZ, RZ, R11 ;  /* 0x000000ffff0c7224 */ /* 0x000fc800078e000b */
[----:B------:R-:W-:-:S08]  /*0ae0*/  IMAD.WIDE.U32.X R8, R15, R25, R12, P0 ;  /* 0x000000190f087225 */ /* 0x000fd000000e040c */
.L_x_9:
[----:B------:R-:W0:Y:S01]  /*0af0*/  LDC.64 R24, c[0x0][0x640] ;  /* 0x00019000ff187b82 */ /* 0x000e220000000a00 */
[-CC-:B------:R-:W-:Y:S01]  /*0b00*/  SHF.R.U64 R28, R8, R0.reuse, R9.reuse ;  /* 0x00000000081c7219 */ /* 0x180fe20000001209 */
[----:B------:R-:W-:Y:S01]  /*0b10*/  IMAD.MOV.U32 R18, RZ, RZ, R22 ;  /* 0x000000ffff127224 */ /* 0x000fe200078e0016 */
[----:B------:R-:W-:Y:S01]  /*0b20*/  SHF.R.U32.HI R0, RZ, R0, R9 ;  /* 0x00000000ff007219 */ /* 0x000fe20000011609 */
[----:B------:R-:W-:Y:S01]  /*0b30*/  IMAD.MOV.U32 R21, RZ, RZ, 0x1 ;  /* 0x00000001ff157424 */ /* 0x000fe200078e00ff */
[----:B------:R-:W-:-:S03]  /*0b40*/  IADD3 R5, P0, RZ, -R28, RZ ;  /* 0x8000001cff057210 */ /* 0x000fc60007f1e0ff */
[----:B------:R-:W1:Y:S02]  /*0b50*/  LDC R6, c[0x0][0x618] ;  /* 0x00018600ff067b82 */ /* 0x000e640000000800 */
[----:B------:R-:W-:-:S04]  /*0b60*/  IMAD.X R9, RZ, RZ, ~R0, P0 ;  /* 0x000000ffff097224 */ /* 0x000fc800000e0e00 */
[-C--:B------:R-:W-:Y:S02]  /*0b70*/  IMAD R0, R9, R26.reuse, RZ ;  /* 0x0000001a09007224 */ /* 0x080fe400078e02ff */
[----:B------:R-:W2:Y:S01]  /*0b80*/  LDC R11, c[0x0][0x608] ;  /* 0x00018200ff0b7b82 */ /* 0x000ea20000000800 */
[----:B------:R-:W-:-:S04]  /*0b90*/  IMAD.WIDE.U32 R8, R5, R26, R18 ;  /* 0x0000001a05087225 */ /* 0x000fc800078e0012 */
[----:B------:R-:W-:Y:S02]  /*0ba0*/  IMAD R5, R5, R27, R0 ;  /* 0x0000001b05057224 */ /* 0x000fe400078e0200 */
[----:B------:R-:W-:Y:S01]  /*0bb0*/  IMAD R26, R7, R20, R4 ;  /* 0x00000014071a7224 */ /* 0x000fe200078e0204 */
[----:B------:R-:W3:Y:S01]  /*0bc0*/  LDC R12, c[0x0][0x658] ;  /* 0x00019600ff0c7b82 */ /* 0x000ee20000000800 */
[----:B0-----:R-:W-:Y:S01]  /*0bd0*/  ISETP.NE.U32.AND P0, PT, R24, RZ, PT ;  /* 0x000000ff1800720c */ /* 0x001fe20003f05070 */
[----:B------:R-:W-:Y:S02]  /*0be0*/  IMAD.IADD R5, R9, 0x1, R5 ;  /* 0x0000000109057824 */ /* 0x000fe400078e0205 */
[----:B------:R-:W-:Y:S01]  /*0bf0*/  IMAD.MOV.U32 R9, RZ, RZ, -0x1 ;  /* 0xffffffffff097424 */ /* 0x000fe200078e00ff */
[----:B------:R-:W-:-:S03]  /*0c00*/  ISETP.NE.AND.EX P0, PT, R25, RZ, PT, P0 ;  /* 0x000000ff1900720c */ /* 0x000fc60003f05300 */
[----:B------:R-:W0:Y:S01]  /*0c10*/  LDC R15, c[0x0][0x600] ;  /* 0x00018000ff0f7b82 */ /* 0x000e220000000800 */
[-CC-:B-1----:R-:W-:Y:S02]  /*0c20*/  SHF.R.U64 R13, R8, R6.reuse, R5.reuse ;  /* 0x00000006080d7219 */ /* 0x182fe40000001205 */
[----:B------:R-:W-:-:S05]  /*0c30*/  SHF.R.U32.HI R0, RZ, R6, R5 ;  /* 0x00000006ff007219 */ /* 0x000fca0000011605 */
[----:B------:R-:W1:Y:S01]  /*0c40*/  LDC R14, c[0x0][0x648] ;  /* 0x00019200ff0e7b82 */ /* 0x000e620000000800 */
[-CC-:B--2---:R-:W-:Y:S02]  /*0c50*/  SHF.R.U64 R27, R13, R11.reuse, R0.reuse ;  /* 0x0000000b0d1b7219 */ /* 0x184fe40000001200 */
[----:B------:R-:W-:-:S05]  /*0c60*/  SHF.R.U32.HI R5, RZ, R11, R0 ;  /* 0x0000000bff057219 */ /* 0x000fca0000011600 */
[----:B------:R-:W2:Y:S01]  /*0c70*/  LDC R18, c[0x0][0x638] ;  /* 0x00018e00ff127b82 */ /* 0x000ea20000000800 */
[-CC-:B---3--:R-:W-:Y:S02]  /*0c80*/  SHF.R.U64 R20, R27, R12.reuse, R5.reuse ;  /* 0x0000000c1b147219 */ /* 0x188fe40000001205 */
[-C--:B------:R-:W-:Y:S02]  /*0c90*/  SHF.L.U32 R0, R9, R12.reuse, RZ ;  /* 0x0000000c09007219 */ /* 0x080fe400000006ff */
[----:B------:R-:W-:Y:S01]  /*0ca0*/  SHF.R.U32.HI R5, RZ, R12, R5 ;  /* 0x0000000cff057219 */ /* 0x000fe20000011605 */
[----:B------:R-:W-:Y:S01]  /*0cb0*/  IMAD.MOV.U32 R4, RZ, RZ, R20 ;  /* 0x000000ffff047224 */ /* 0x000fe200078e0014 */
[----:B------:R-:W-:Y:S01]  /*0cc0*/  LOP3.LUT R10, RZ, R0, RZ, 0x33, !PT ;  /* 0x00000000ff0a7212 */ /* 0x000fe200078e33ff */
[----:B------:R-:W3:Y:S01]  /*0cd0*/  LDC R23, c[0x0][0x610] ;  /* 0x00018400ff177b82 */ /* 0x000ee20000000800 */
[----:B------:R-:W-:Y:S05]  /*0ce0*/  @!P0 BRA `(.L_x_10) ;  /* 0x0000000000288947 */ /* 0x000fea0003800000 */
[----:B------:R-:W4:Y:S02]  /*0cf0*/  LDC R9, c[0x0][0x64c] ;  /* 0x00019300ff097b82 */ /* 0x000f240000000800 */
[----:B----4-:R-:W-:-:S05]  /*0d00*/  IADD3 R9, P0, R20, R9, RZ ;  /* 0x0000000914097210 */ /* 0x010fca0007f1e0ff */
        /* <DEDUP_REMOVED lines=8> */
.L_x_10:
[----:B-1----:R-:W-:Y:S01]  /*0d90*/  SHF.R.U64 R4, R4, R14, R5 ;  /* 0x0000000e04047219 */ /* 0x002fe20000001205 */
[----:B0-----:R-:W-:Y:S01]  /*0da0*/  VIADD R6, R15, 0xffffffff ;  /* 0xffffffff0f067836 */ /* 0x001fe20000000000 */
[----:B------:R-:W-:Y:S02]  /*0db0*/  SHF.L.U32 R0, R21, R12, RZ ;  /* 0x0000000c15007219 */ /* 0x000fe400000006ff */
[----:B------:R-:W-:Y:S01]  /*0dc0*/  LOP3.LUT R5, R27, R10, RZ, 0xc0, !PT ;  /* 0x0000000a1b057212 */ /* 0x000fe200078ec0ff */
[----:B------:R-:W-:Y:S01]  /*0dd0*/  IMAD.MOV R7, RZ, RZ, -R4 ;  /* 0x000000ffff077224 */ /* 0x000fe200078e0a04 */
[----:B------:R-:W-:Y:S02]  /*0de0*/  SEL R3, R3, R26, !P1 ;  /* 0x0000001a03037207 */ /* 0x000fe40004800000 */
[----:B------:R-:W-:Y:S01]  /*0df0*/  LOP3.LUT R6, R13, R6, RZ, 0xc0, !PT ;  /* 0x000000060d067212 */ /* 0x000fe200078ec0ff */
[----:B------:R-:W-:Y:S02]  /*0e00*/  IMAD R4, R0, R4, R5 ;  /* 0x0000000400047224 */ /* 0x000fe400078e0205 */
[----:B--2---:R-:W-:-:S02]  /*0e10*/  IMAD R0, R7, R18, R20 ;  /* 0x0000001207007224 */ /* 0x004fc400078e0214 */
[----:B---3--:R-:W-:Y:S02]  /*0e20*/  IMAD R3, R4, R23, R3 ;  /* 0x0000001704037224 */ /* 0x008fe400078e0203 */
[----:B------:R-:W-:Y:S02]  /*0e30*/  IMAD R4, R0, R15, R6 ;  /* 0x0000000f00047224 */ /* 0x000fe400078e0206 */
[----:B------:R-:W-:Y:S02]  /*0e40*/  IMAD.MOV.U32 R5, RZ, RZ, 0x1 ;  /* 0x00000001ff057424 */ /* 0x000fe400078e00ff */
[----:B------:R-:W-:Y:S01]  /*0e50*/  IMAD.MOV.U32 R18, RZ, RZ, R28 ;  /* 0x000000ffff127224 */ /* 0x000fe200078e001c */
[----:B------:R-:W-:Y:S02]  /*0e60*/  SEL R23, R4, R3, !P1 ;  /* 0x0000000304177207 */ /* 0x000fe40004800000 */
[----:B------:R-:W-:Y:S02]  /*0e70*/  SEL R3, R3, R4, !P1 ;  /* 0x0000000403037207 */ /* 0x000fe40004800000 */
[----:B------:R-:W-:-:S03]  /*0e80*/  PRMT R0, R5, 0x7610, R0 ;  /* 0x0000761005007816 */ /* 0x000fc60000000000 */
[----:B------:R0:W-:Y:S04]  /*0e90*/  STL [R1], R3 ;  /* 0x0000000301007387 */ /* 0x0001e80000100800 */
.L_x_8:
[----:B------:R-:W-:-:S08]  /*0ea0*/  NOP ;  /* 0x0000000000007918 */ /* 0x000fd00000000000 */
[----:B------:R-:W1:Y:S02]  /*0eb0*/  USETMAXREG.TRY_ALLOC.CTAPOOL UP0, 0xe8 ;  /* 0x000000e8000079c8 */ /* 0x000e640008000600 */
[----:B-1----:R-:W-:-:S13]  /*0ec0*/  PLOP3.LUT P0, PT, PT, PT, UP0, 0x80, 0x0 ;  /* 0x000000000000781c */ /* 0x002fda0003f0f008 */
[----:B------:R-:W-:Y:S05]  /*0ed0*/  @!P0 BRA `(.L_x_8) ;  /* 0xfffffffc00f08947 */ /* 0x000fea000383ffff */
[----:B------:R-:W-:Y:S01]  /*0ee0*/  ULDC.64 UR4, c[0x0][0x598] ;  /* 0x0001660000047ab9 */ /* 0x000fe20000000a00 */
[----:B------:R-:W-:Y:S01]  /*0ef0*/  ULDC.64 UR36, c[0x0][0x208] ;  /* 0x0000820000247ab9 */ /* 0x000fe20000000a00 */
[----:B------:R-:W-:-:S04]  /*0f00*/  ISETP.NE.U32.AND P0, PT, RZ, UR4, PT ;  /* 0x00000004ff007c0c */ /* 0x000fc8000bf05070 */
[----:B------:R-:W-:-:S13]  /*0f10*/  ISETP.NE.AND.EX P0, PT, RZ, UR5, PT, P0 ;  /* 0x00000005ff007c0c */ /* 0x000fda000bf05300 */
[----:B------:R-:W-:Y:S05]  /*0f20*/  @!P0 BRA `(.L_x_11) ;  /* 0x00000000001c8947 */ /* 0x000fea0003800000 */
[----:B------:R-:W1:Y:S02]  /*0f30*/  LDC.64 R4, c[0x0][0x598] ;  /* 0x00016600ff047b82 */ /* 0x000e640000000a00 */
[----:B-1----:R-:W2:Y:S02]  /*0f40*/  LDG.E.64 R4, desc[UR36][R4.64] ;  /* 0x0000002404047981 */ /* 0x002ea4000c1e1b00 */
[----:B--2---:R-:W-:-:S04]  /*0f50*/  ISETP.NE.U32.AND P0, PT, R4, RZ, PT ;  /* 0x000000ff0400720c */ /* 0x004fc80003f05070 */
[----:B------:R-:W-:-:S13]  /*0f60*/  ISETP.NE.AND.EX P0, PT, R5, RZ, PT, P0 ;  /* 0x000000ff0500720c */ /* 0x000fda0003f05300 */
[----:B------:R-:W-:Y:S05]  /*0f70*/  @!P0 BRA `(.L_x_11) ;  /* 0x0000000000088947 */ /* 0x000fea0003800000 */
[----:B------:R1:W5:Y:S01]  /*0f80*/  LD.E R169, desc[UR36][R4.64] ;  /* 0x0000002404a97980 */ /* 0x000362000c101900 */
[----:B------:R-:W-:Y:S05]  /*0f90*/  BRA `(.L_x_12) ;  /* 0x0000000000247947 */ /* 0x000fea0003800000 */
.L_x_11:
[----:B------:R-:W-:Y:S02]  /*0fa0*/  ULDC.64 UR4, c[0x0][0x588] ;  /* 0x0001620000047ab9 */ /* 0x000fe40000000a00 */
[----:B------:R-:W-:-:S04]  /*0fb0*/  ISETP.NE.U32.AND P0, PT, RZ, UR4, PT ;  /* 0x00000004ff007c0c */ /* 0x000fc8000bf05070 */
[----:B------:R-:W-:-:S13]  /*0fc0*/  ISETP.NE.AND.EX P0, PT, RZ, UR5, PT, P0 ;  /* 0x00000005ff007c0c */ /* 0x000fda000bf05300 */
[----:B------:R-:W-:Y:S05]  /*0fd0*/  @!P0 BRA `(.L_x_13) ;  /* 0x00000000000c8947 */ /* 0x000fea0003800000 */
[----:B------:R-:W1:Y:S02]  /*0fe0*/  LDC.64 R4, c[0x0][0x588] ;  /* 0x00016200ff047b82 */ /* 0x000e640000000a00 */
[----:B-1----:R2:W5:Y:S01]  /*0ff0*/  LDG.E R169, desc[UR36][R4.64] ;  /* 0x0000002404a97981 */ /* 0x002562000c1e1900 */
[----:B------:R-:W-:Y:S05]  /*1000*/  BRA `(.L_x_12) ;  /* 0x0000000000087947 */ /* 0x000fea0003800000 */
.L_x_13:
[----:B------:R-:W-:Y:S02]  /*1010*/  ULDC UR4, c[0x0][0x580] ;  /* 0x0001600000047ab9 */ /* 0x000fe40000000800 */
[----:B------:R-:W-:-:S07]  /*1020*/  IMAD.U32 R169, RZ, RZ, UR4 ;  /* 0x00000004ffa97e24 */ /* 0x000fce000f8e00ff */
.L_x_12:
[----:B------:R-:W-:Y:S02]  /*1030*/  ULDC.64 UR4, c[0x0][0x5a0] ;  /* 0x0001680000047ab9 */ /* 0x000fe40000000a00 */
[----:B------:R-:W-:-:S04]  /*1040*/  ISETP.NE.U32.AND P0, PT, RZ, UR4, PT ;  /* 0x00000004ff007c0c */ /* 0x000fc8000bf05070 */
[----:B------:R-:W-:-:S13]  /*1050*/  ISETP.NE.AND.EX P0, PT, RZ, UR5, PT, P0 ;  /* 0x00000005ff007c0c */ /* 0x000fda000bf05300 */
[----:B------:R-:W-:Y:S05]  /*1060*/  @!P0 BRA `(.L_x_14) ;  /* 0x00000000001c8947 */ /* 0x000fea0003800000 */
[----:B-12---:R-:W1:Y:S02]  /*1070*/  LDC.64 R4, c[0x0][0x5a0] ;  /* 0x00016800ff047b82 */ /* 0x006e640000000a00 */
[----:B-1----:R-:W2:Y:S02]  /*1080*/  LDG.E.64 R4, desc[UR36][R4.64] ;  /* 0x0000002404047981 */ /* 0x002ea4000c1e1b00 */
[----:B--2---:R-:W-:-:S04]  /*1090*/  ISETP.NE.U32.AND P0, PT, R4, RZ, PT ;  /* 0x000000ff0400720c */ /* 0x004fc80003f05070 */
[----:B------:R-:W-:-:S13]  /*10a0*/  ISETP.NE.AND.EX P0, PT, R5, RZ, PT, P0 ;  /* 0x000000ff0500720c */ /* 0x000fda0003f05300 */
[----:B------:R-:W-:Y:S05]  /*10b0*/  @!P0 BRA `(.L_x_14) ;  /* 0x0000000000088947 */ /* 0x000fea0003800000 */
[----:B------:R1:W5:Y:S01]  /*10c0*/  LD.E R168, desc[UR36][R4.64] ;  /* 0x0000002404a87980 */ /* 0x000362000c101900 */
[----:B------:R-:W-:Y:S05]  /*10d0*/  BRA `(.L_x_15) ;  /* 0x0000000000247947 */ /* 0x000fea0003800000 */
.L_x_14:
[----:B------:R-:W-:Y:S02]  /*10e0*/  ULDC.64 UR4, c[0x0][0x590] ;  /* 0x0001640000047ab9 */ /* 0x000fe40000000a00 */
[----:B------:R-:W-:-:S04]  /*10f0*/  ISETP.NE.U32.AND P0, PT, RZ, UR4, PT ;  /* 0x00000004ff007c0c */ /* 0x000fc8000bf05070 */
[----:B------:R-:W-:-:S13]  /*1100*/  ISETP.NE.AND.EX P0, PT, RZ, UR5, PT, P0 ;  /* 0x00000005ff007c0c */ /* 0x000fda000bf05300 */
[----:B------:R-:W-:Y:S05]  /*1110*/  @!P0 BRA `(.L_x_16) ;  /* 0x00000000000c8947 */ /* 0x000fea0003800000 */
[----:B-12---:R-:W1:Y:S02]  /*1120*/  LDC.64 R4, c[0x0][0x590] ;  /* 0x00016400ff047b82 */ /* 0x006e640000000a00 */
[----:B-1----:R2:W5:Y:S01]  /*1130*/  LDG.E R168, desc[UR36][R4.64] ;  /* 0x0000002404a87981 */ /* 0x002562000c1e1900 */
[----:B------:R-:W-:Y:S05]  /*1140*/  BRA `(.L_x_15) ;  /* 0x0000000000087947 */ /* 0x000fea0003800000 */
.L_x_16:
[----:B------:R-:W-:Y:S02]  /*1150*/  ULDC UR4, c[0x0][0x584] ;  /* 0x0001610000047ab9 */ /* 0x000fe40000000800 */
[----:B------:R-:W-:-:S07]  /*1160*/  IMAD.U32 R168, RZ, RZ, UR4 ;  /* 0x00000004ffa87e24 */ /* 0x000fce000f8e00ff */
.L_x_15:
[----:B------:R-:W-:-:S13]  /*1170*/  LOP3.LUT P0, RZ, R0, 0xff, RZ, 0xc0, !PT ;  /* 0x000000ff00ff7812 */ /* 0x000fda000780c0ff */
[----:B------:R-:W-:Y:S05]  /*1180*/  @!P0 EXIT ;  /* 0x000000000000894d */ /* 0x000fea0003800000 */
[----:B------:R-:W-:Y:S01]  /*1190*/  ULDC UR4, c[0x0][0x28c] ;  /* 0x0000a30000047ab9 */ /* 0x000fe20000000800 */
[----:B------:R-:W-:Y:S01]  /*11a0*/  LOP3.LUT R172, R2, 0x1, RZ, 0xfc, !PT ;  /* 0x0000000102ac7812 */ /* 0x000fe200078efcff */
[----:B------:R-:W-:Y:S01]  /*11b0*/  UIADD3 UR4, UR4, 0x3f, URZ ;  /* 0x0000003f04047890 */ /* 0x000fe2000fffe03f */
[----:B------:R-:W-:Y:S01]  /*11c0*/  UMOV UR38, URZ ;  /* 0x0000003f00267c82 */ /* 0x000fe20008000000 */
[----:B------:R-:W-:Y:S02]  /*11d0*/  UMOV UR39, URZ ;  /* 0x0000003f00277c82 */ /* 0x000fe40008000000 */
[----:B------:R-:W-:-:S04]  /*11e0*/  USHF.R.S32.HI UR5, URZ, 0x1f, UR4 ;  /* 0x0000001f3f057899 */ /* 0x000fc80008011404 */
[----:B------:R-:W-:-:S04]  /*11f0*/  ULEA.HI UR5, UR5, UR4, URZ, 0x6 ;  /* 0x0000000405057291 */ /* 0x000fc8000f8f303f */
[----:B------:R-:W-:-:S12]  /*1200*/  USHF.R.S32.HI UR40, URZ, 0x6, UR5 ;  /* 0x000000063f287899 */ /* 0x000fd80008011405 */
.L_x_276:
[----:B---3--:R-:W3:Y:S01]  /*1210*/  S2R R0, SR_TID.X ;  /* 0x0000000000007919 */ /* 0x008ee20000002100 */
[----:B----4-:R-:W4:Y:S01]  /*1220*/  S2UR UR7, SR_CgaCtaId ;  /* 0x00000000000779c3 */ /* 0x010f220000008800 */
[----:B------:R-:W-:Y:S02]  /*1230*/  UMOV UR6, 0x400 ;  /* 0x0000040000067882 */ /* 0x000fe40000000000 */
[----:B----4-:R-:W-:Y:S01]  /*1240*/  ULEA UR6, UR7, UR6, 0x18 ;  /* 0x0000000607067291 */ /* 0x010fe2000f8ec03f */
[----:B---3--:R-:W-:-:S04]  /*1250*/  LOP3.LUT R0, R0, 0x80, RZ, 0xc0, !PT ;  /* 0x0000008000007812 */ /* 0x008fc800078ec0ff */
[----:B------:R-:W-:-:S06]  /*1260*/  SHF.R.U32.HI R0, RZ, 0x7, R0 ;  /* 0x00000007ff007819 */ /* 0x000fcc0000011600 */
[----:B------:R-:W3:Y:S02]  /*1270*/  SHFL.IDX PT, R0, R0, RZ, 0x1f ;  /* 0x00001fff00007589 */ /* 0x000ee400000e0000 */
[----:B---3--:R-:W-:-:S13]  /*1280*/  R2UR UR4, R0 ;  /* 0x00000000000472ca */ /* 0x008fda00000e0000 */
[----:B------:R-:W-:-:S04]  /*1290*/  ULEA.HI UR5, UR4, UR4, URZ, 0x1 ;  /* 0x0000000404057291 */ /* 0x000fc8000f8f083f */
[----:B------:R-:W-:-:S04]  /*12a0*/  ULOP3.LUT UR5, UR5, 0x7fffe, URZ, 0xc0, !UPT ;  /* 0x0007fffe05057892 */ /* 0x000fc8000f8ec03f */
[----:B------:R-:W-:-:S03]  /*12b0*/  UIADD3 UR5, UR4, -UR5, URZ ;  /* 0x8000000504057290 */ /* 0x000fc6000fffe03f */
[----:B------:R-:W-:Y:S01]  /*12c0*/  ULDC UR4, c[0x0][0x28c] ;  /* 0x0000a30000047ab9 */ /* 0x000fe20000000800 */
[----:B------:R-:W-:Y:S01]  /*12d0*/  ULEA UR5, UR5, UR6, 0xd ;  /* 0x0000000605057291 */ /* 0x000fe2000f8e683f */
[----:B------:R-:W-:-:S03]  /*12e0*/  ISETP.LT.AND P0, PT, RZ, UR4, PT ;  /* 0x00000004ff007c0c */ /* 0x000fc6000bf01270 */
[----:B------:R-:W-:-:S04]  /*12f0*/  UIADD3 UR5, UR5, 0x100, URZ ;  /* 0x0000010005057890 */ /* 0x000fc8000fffe03f */
[----:B------:R-:W-:-:S04]  /*1300*/  USHF.R.U32.HI UR5, URZ, 0x4, UR5 ;  /* 0x000000043f057899 */ /* 0x000fc80008011605 */
[----:B------:R-:W-:Y:S02]  /*1310*/  ULOP3.LUT UR41, UR5, 0x3fff, URZ, 0xc0, !UPT ;  /* 0x00003fff05297892 */ /* 0x000fe4000f8ec03f */
[----:B-12---:R-:W-:Y:S10]  /*1320*/  @P0 BRA `(.L_x_17) ;  /* 0x0000000000400947 */ /* 0x006ff40003800000 */
[----:B------:R-:W-:Y:S01]  /*1330*/  MOV R0, 0x0 ;  /* 0x0000000000007802 */ /* 0x000fe20000000f00 */
[----:B------:R-:W-:Y:S01]  /*1340*/  ULDC.64 UR4, c[0x4][0x68] ;  /* 0x01001a0000047ab9 */ /* 0x000fe20000000a00 */
[----:B------:R-:W-:Y:S01]  /*1350*/  ULDC.64 UR6, c[0x4][0x8] ;  /* 0x0100020000067ab9 */ /* 0x000fe20000000a00 */
[----:B-12---:R-:W-:Y:S01]  /*1360*/  IMAD.U32 R4, RZ, RZ, UR4 ;  /* 0x00000004ff047e24 */ /* 0x006fe2000f8e00ff */
[----:B------:R1:W2:Y:S01]  /*1370*/  LDC.64 R14, c[0x4][R0] ;  /* 0x01000000000e7b82 */ /* 0x0002a20000000a00 */
[----:B------:R-:W-:Y:S01]  /*1380*/  IMAD.U32 R5, RZ, RZ, UR5 ;  /* 0x00000005ff057e24 */ /* 0x000fe2000f8e00ff */
[----:B------:R-:W-:Y:S01]  /*1390*/  ULDC.64 UR4, c[0x4][0x70] ;  /* 0x01001c0000047ab9 */ /* 0x000fe20000000a00 */
[----:B------:R-:W-:Y:S02]  /*13a0*/  IMAD.U32 R10, RZ, RZ, UR6 ;  /* 0x00000006ff0a7e24 */ /* 0x000fe4000f8e00ff */
[----:B------:R-:W-:Y:S02]  /*13b0*/  IMAD.U32 R6, RZ, RZ, UR4 ;  /* 0x00000004ff067e24 */ /* 0x000fe4000f8e00ff */
[----:B------:R-:W-:-:S02]  /*13c0*/  IMAD.U32 R7, RZ, RZ, UR5 ;  /* 0x00000005ff077e24 */ /* 0x000fc4000f8e00ff */
[----:B------:R-:W-:Y:S02]  /*13d0*/  IMAD.U32 R11, RZ, RZ, UR7 ;  /* 0x00000007ff0b7e24 */ /* 0x000fe4000f8e00ff */
[----:B------:R-:W-:Y:S02]  /*13e0*/  IMAD.MOV.U32 R8, RZ, RZ, 0x1e1 ;  /* 0x000001e1ff087424 */ /* 0x000fe400078e00ff */
[----:B------:R-:W-:Y:S02]  /*13f0*/  IMAD.MOV.U32 R12, RZ, RZ, 0x1 ;  /* 0x00000001ff0c7424 */ /* 0x000fe400078e00ff */
[----:B-1----:R-:W-:-:S07]  /*1400*/  IMAD.MOV.U32 R13, RZ, RZ, RZ ;  /* 0x000000ffff0d7224 */ /* 0x002fce00078e00ff */
[----:B------:R-:W-:-:S07]  /*1410*/  LEPC R20, `(.L_x_17) ;  /* 0x000000001014794e */ /* 0x000fce0000000000 */
[----:B0-2--5:R-:W-:Y:S05]  /*1420*/  CALL.ABS.NOINC R14 ;  /* 0x000000000e007343 */ /* 0x025fea0003c00000 */
.L_x_17:
[----:B------:R-:W-:-:S13]  /*1430*/  ISETP.NE.AND P0, PT, R172, 0x3, PT ;  /* 0x00000003ac00780c */ /* 0x000fda0003f05270 */
[----:B------:R-:W-:Y:S05]  /*1440*/  @!P0 BRA `(.L_x_18) ;  /* 0x0000000000048947 */ /* 0x000fea0003800000 */
[----:B------:R-:W-:Y:S01]  /*1450*/  BPT.TRAP 0x1 ;  /* 0x000000040000795c */ /* 0x000fe20000300000 */
.L_x_18:
[----:B------:R-:W3:Y:S01]  /*1460*/  S2UR UR5, SR_CgaCtaId ;  /* 0x00000000000579c3 */ /* 0x000ee20000008800 */
[----:B------:R-:W-:Y:S01]  /*1470*/  UMOV UR4, 0x400 ;  /* 0x0000040000047882 */ /* 0x000fe20000000000 */
[----:B------:R-:W-:Y:S02]  /*1480*/  IMAD.U32 R0, RZ, RZ, UR38 ;  /* 0x00000026ff007e24 */ /* 0x000fe4000f8e00ff */
[----:B0-----:R-:W-:-:S03]  /*1490*/  IMAD.U32 R3, RZ, RZ, UR39 ;  /* 0x00000027ff037e24 */ /* 0x001fc6000f8e00ff */
[----:B------:R-:W-:Y:S01]  /*14a0*/  SHF.L.U32 R0, R0, 0x1f, RZ ;  /* 0x0000001f00007819 */ /* 0x000fe200000006ff */
[----:B---3--:R-:W-:-:S06]  /*14b0*/  ULEA UR4, UR5, UR4, 0x18 ;  /* 0x0000000405047291 */ /* 0x008fcc000f8ec03f */
[----:B------:R-:W-:-:S04]  /*14c0*/  IMAD.U32 R6, RZ, RZ, UR4 ;  /* 0x00000004ff067e24 */ /* 0x000fc8000f8e00ff */
[----:B------:R-:W-:-:S04]  /*14d0*/  IMAD R3, R3, 0x8, R6 ;  /* 0x0000000803037824 */ /* 0x000fc800078e0206 */
[----:B------:R0:W3:Y:S01]  /*14e0*/  SYNCS.PHASECHK.TRANS64.TRYWAIT P1, [R3+URZ], R0 ;  /* 0x00000000030075a7 */ /* 0x0000e2000802017f */
[----:B------:R-:W-:Y:S05]  /*14f0*/  @!P0 BRA `(.L_x_19) ;  /* 0x0000000000048947 */ /* 0x000fea0003800000 */
[----:B------:R-:W-:Y:S01]  /*1500*/  BPT.TRAP 0x1 ;  /* 0x000000040000795c */ /* 0x000fe20000300000 */
.L_x_19:
[----:B---3--:R-:W-:Y:S05]  /*1510*/  @P1 BRA `(.L_x_20) ;  /* 0x0000000000081947 */ /* 0x008fea0003800000 */
[----:B------:R-:W3:Y:S02]  /*1520*/  SYNCS.PHASECHK.TRANS64.TRYWAIT P1, [R3+URZ], R0 ;  /* 0x00000000030075a7 */ /* 0x000ee4000802017f */
[----:B---3--:R-:W-:Y:S05]  /*1530*/  @!P1 BRA `(.L_x_21) ;  /* 0x000000d400909947 */ /* 0x008fea0003800000 */
.L_x_20:
[----:B------:R-:W-:-:S04]  /*1540*/  UISETP.LT.AND UP0, UPT, UR40, 0x1, UPT ;  /* 0x000000012800788c */ /* 0x000fc8000bf01270 */
[----:B------:R-:W-:-:S06]  /*1550*/  USEL UR4, UR40, 0x1, UP0 ;  /* 0x0000000128047887 */ /* 0x000fcc0008000000 */
[----:B0--3--:R-:W-:Y:S01]  /*1560*/  IMAD.U32 R0, RZ, RZ, UR4 ;  /* 0x00000004ff007e24 */ /* 0x009fe2000f8e00ff */
[----:B------:R-:W-:Y:S05]  /*1570*/  WARPSYNC.ALL ;  /* 0x0000000000007948 */ /* 0x000fea0003800000 */
[----:B------:R-:W-:-:S04]  /*1580*/  IADD3 R0, -R0, UR40, RZ ;  /* 0x0000002800007c10 */ /* 0x000fc8000fffe1ff */
[----:B------:R-:W-:Y:S02]  /*1590*/  ISETP.GE.AND P1, PT, R0, 0x1, PT ;  /* 0x000000010000780c */ /* 0x000fe40003f26270 */
[----:B------:R-:W-:Y:S01]  /*15a0*/  R2UR UR4, R6 ;  /* 0x00000000060472ca */ /* 0x000fe200000e0000 */
[----:B------:R-:W-:Y:S01]  /*15b0*/  WARPGROUP.ARRIVE ;  /* 0x00000000000079c5 */ /* 0x000fe20000000000 */
[----:B------:R-:W-:Y:S01]  /*15c0*/  UMOV UR9, 0x40000040 ;  /* 0x4000004000097882 */ /* 0x000fe20000000000 */
[----:B------:R-:W-:-:S10]  /*15d0*/  UMOV UR11, 0x40000040 ;  /* 0x40000040000b7882 */ /* 0x000fd40000000000 */
[----:B------:R-:W-:-:S04]  /*15e0*/  UIADD3 UR4, UR4, 0x24100, URZ ;  /* 0x0002410004047890 */ /* 0x000fc8000fffe03f */
[----:B------:R-:W-:-:S04]  /*15f0*/  USHF.R.U32.HI UR4, URZ, 0x4, UR4 ;  /* 0x000000043f047899 */ /* 0x000fc80008011604 */
[----:B------:R-:W-:Y:S02]  /*1600*/  ULOP3.LUT UR5, UR4, 0x3fff, URZ, 0xc0, !UPT ;  /* 0x00003fff04057892 */ /* 0x000fe4000f8ec03f */
[----:B------:R-:W-:Y:S02]  /*1610*/  ULOP3.LUT UR4, UR41, 0x10000, URZ, 0xfc, !UPT ;  /* 0x0001000029047892 */ /* 0x000fe4000f8efc3f */
[----:B------:R-:W-:Y:S02]  /*1620*/  ULOP3.LUT UR5, UR5, 0x10000, URZ, 0xfc, !UPT ;  /* 0x0001000005057892 */ /* 0x000fe4000f8efc3f */
[----:B------:R-:W-:Y:S02]  /*1630*/  UIMAD UR6, UR39, 0xc00, UR4 ;  /* 0x00000c00270678a4 */ /* 0x000fe4000f8e0204 */
[----:B------:R-:W-:-:S05]  /*1640*/  UIMAD UR7, UR39, 0x300, UR5 ;  /* 0x00000300270778a4 */ /* 0x000fca000f8e0205 */
[----:B------:R-:W-:Y:S02]  /*1650*/  UMOV UR8, UR6 ;  /* 0x0000000600087c82 */ /* 0x000fe40008000000 */
[----:B------:R-:W-:Y:S02]  /*1660*/  UMOV UR10, UR7 ;  /* 0x00000007000a7c82 */ /* 0x000fe40008000000 */
[----:B------:R-:W-:Y:S01]  /*1670*/  HGMMA.64x96x16.F32 R120, gdesc[UR8], RZ, !UPT, gsb0 ;  /* 0x01600000087879f0 */ /* 0x000fe2000c0008ff */
[----:B------:R-:W-:Y:S01]  /*1680*/  UIADD3 UR8, UR6, 0x400, URZ ;  /* 0x0000040006087890 */ /* 0x000fe2000fffe03f */
[----:B------:R-:W-:Y:S01]  /*1690*/  UMOV UR9, 0x40000040 ;  /* 0x4000004000097882 */ /* 0x000fe20000000000 */
[----:B------:R-:W-:Y:S02]  /*16a0*/  WARPGROUP.DEPBAR.LE gsb0, 0x0 ;  /* 0x00008000000079c5 */ /* 0x000fe40000010000 */
[----:B------:R-:W-:-:S06]  /*16b0*/  WARPGROUP.ARRIVE ;  /* 0x00000000000079c5 */ /* 0x000fcc0000000000 */
[----:B------:R-:W-:Y:S01]  /*16c0*/  HGMMA.64x96x16.F32 R72, gdesc[UR8], RZ, !UPT, gsb0 ;  /* 0x01600000084879f0 */ /* 0x000fe2000c0008ff */
[----:B------:R-:W-:Y:S01]  /*16d0*/  UIADD3 UR8, UR6, 0x800, URZ ;  /* 0x0000080006087890 */ /* 0x000fe2000fffe03f */
[----:B------:R-:W-:Y:S01]  /*16e0*/  UMOV UR9, 0x40000040 ;  /* 0x4000004000097882 */ /* 0x000fe20000000000 */
[----:B------:R-:W-:Y:S02]  /*16f0*/  WARPGROUP.DEPBAR.LE gsb0, 0x0 ;  /* 0x00008000000079c5 */ /* 0x000fe40000010000 */
[----:B------:R-:W-:-:S06]  /*1700*/  WARPGROUP.ARRIVE ;  /* 0x00000000000079c5 */ /* 0x000fcc0000000000 */
[----:B------:R-:W-:Y:S01]  /*1710*/  HGMMA.64x96x16.F32 R24, gdesc[UR8], RZ, !UPT, gsb0 ;  /* 0x01600000081879f0 */ /* 0x000fe2000c0008ff */
[----:B------:R-:W-:Y:S02]  /*1720*/  UIADD3 UR8, UR6, 0x2, URZ ;  /* 0x0000000206087890 */ /* 0x000fe4000fffe03f */
[----:B------:R-:W-:Y:S01]  /*1730*/  UIADD3 UR10, UR7, 0x2, URZ ;  /* 0x00000002070a7890 */ /* 0x000fe2000fffe03f */
[----:B------:R-:W-:Y:S01]  /*1740*/  UMOV UR9, 0x40000040 ;  /* 0x4000004000097882 */ /* 0x000fe20000000000 */
[----:B------:R-:W-:Y:S01]  /*1750*/  UMOV UR11, 0x40000040 ;  /* 0x40000040000b7882 */ /* 0x000fe20000000000 */
[----:B------:R-:W-:Y:S02]  /*1760*/  WARPGROUP.DEPBAR.LE gsb0, 0x0 ;  /* 0x00008000000079c5 */ /* 0x000fe40000010000 */
[----:B------:R-:W-:-:S06]  /*1770*/  WARPGROUP.ARRIVE ;  /* 0x00000000000079c5 */ /* 0x000fcc0000000000 */
[----:B------:R-:W-:Y:S01]  /*1780*/  HGMMA.64x96x16.F32 R120, gdesc[UR8], R120, gsb0 ;  /* 0x01600000087879f0 */ /* 0x000fe20008000878 */
[----:B------:R-:W-:Y:S01]  /*1790*/  UIADD3 UR8, UR6, 0x402, URZ ;  /* 0x0000040206087890 */ /* 0x000fe2000fffe03f */
        /* <DEDUP_REMOVED lines=42> */
[----:B------:R-:W-:Y:S03]  /*1a40*/  HGMMA.64x96x16.F32 R24, gdesc[UR8], R24, gsb0 ;  /* 0x01600000081879f0 */ /* 0x000fe60008000818 */
[----:B------:R-:W-:Y:S02]  /*1a50*/  WARPGROUP.DEPBAR.LE gsb0, 0x0 ;  /* 0x00008000000079c5 */ /* 0x000fe40000010000 */
[----:B------:R-:W-:Y:S05]  /*1a60*/  @!P1 BRA `(.L_x_22) ;  /* 0x0000000400cc9947 */ /* 0x000fea0003800000 */
[----:B------:R-:W-:Y:S02]  /*1a70*/  UIADD3 UR6, UR39, 0x1, URZ ;  /* 0x0000000127067890 */ /* 0x000fe4000fffe03f */
[----:B------:R-:W-:Y:S02]  /*1a80*/  IMAD.U32 R3, RZ, RZ, UR39 ;  /* 0x00000027ff037e24 */ /* 0x000fe4000f8e00ff */
[----:B------:R-:W-:-:S04]  /*1a90*/  UISETP.NE.AND UP0, UPT, UR6, 0x3, UPT ;  /* 0x000000030600788c */ /* 0x000fc8000bf05270 */
[----:B------:R-:W-:Y:S02]  /*1aa0*/  USEL UR7, URZ, 0x1, UP0 ;  /* 0x000000013f077887 */ /* 0x000fe40008000000 */
[----:B------:R-:W-:Y:S02]  /*1ab0*/  USEL UR6, UR6, URZ, UP0 ;  /* 0x0000003f06067287 */ /* 0x000fe40008000000 */
[----:B------:R-:W-:-:S06]  /*1ac0*/  ULOP3.LUT UR7, UR38, UR7, URZ, 0x3c, !UPT ;  /* 0x0000000726077292 */ /* 0x000fcc000f8e3c3f */
[----:B------:R-:W-:-:S07]  /*1ad0*/  IMAD.U32 R7, RZ, RZ, UR7 ;  /* 0x00000007ff077e24 */ /* 0x000fce000f8e00ff */
.L_x_29:
[----:B------:R-:W-:Y:S05]  /*1ae0*/  @!P0 BRA `(.L_x_23) ;  /* 0x0000000000048947 */ /* 0x000fea0003800000 */
[----:B------:R-:W-:Y:S01]  /*1af0*/  BPT.TRAP 0x1 ;  /* 0x000000040000795c */ /* 0x000fe20000300000 */
.L_x_23:
[----:B------:R-:W0:Y:S01]  /*1b00*/  S2UR UR8, SR_CgaCtaId ;  /* 0x00000000000879c3 */ /* 0x000e220000008800 */
[----:B------:R-:W-:Y:S01]  /*1b10*/  UMOV UR7, 0x400 ;  /* 0x0000040000077882 */ /* 0x000fe20000000000 */
[----:B-12---:R-:W-:Y:S01]  /*1b20*/  IMAD.U32 R5, RZ, RZ, UR6 ;  /* 0x00000006ff057e24 */ /* 0x006fe2000f8e00ff */
[----:B------:R-:W-:Y:S01]  /*1b30*/  SHF.L.U32 R4, R7, 0x1f, RZ ;  /* 0x0000001f07047819 */ /* 0x000fe200000006ff */
[----:B0-----:R-:W-:-:S06]  /*1b40*/  ULEA UR7, UR8, UR7, 0x18 ;  /* 0x0000000708077291 */ /* 0x001fcc000f8ec03f */
[----:B------:R-:W-:-:S04]  /*1b50*/  IMAD.U32 R6, RZ, RZ, UR7 ;  /* 0x00000007ff067e24 */ /* 0x000fc8000f8e00ff */
[----:B------:R-:W-:-:S04]  /*1b60*/  IMAD R5, R5, 0x8, R6 ;  /* 0x0000000805057824 */ /* 0x000fc800078e0206 */
[----:B------:R0:W1:Y:S01]  /*1b70*/  SYNCS.PHASECHK.TRANS64.TRYWAIT P1, [R5+URZ], R4 ;  /* 0x00000004050075a7 */ /* 0x000062000802017f */
[----:B------:R-:W-:Y:S05]  /*1b80*/  @!P0 BRA `(.L_x_24) ;  /* 0x0000000000048947 */ /* 0x000fea0003800000 */
[----:B------:R-:W-:Y:S01]  /*1b90*/  BPT.TRAP 0x1 ;  /* 0x000000040000795c */ /* 0x000fe20000300000 */
.L_x_24:
[----:B-1----:R-:W-:Y:S05]  /*1ba0*/  @P1 BRA `(.L_x_25) ;  /* 0x0000000000081947 */ /* 0x002fea0003800000 */
[----:B------:R-:W1:Y:S02]  /*1bb0*/  SYNCS.PHASECHK.TRANS64.TRYWAIT P1, [R5+URZ], R4 ;  /* 0x00000004050075a7 */ /* 0x000e64000802017f */
[----:B-1----:R-:W-:Y:S05]  /*1bc0*/  @!P1 BRA `(.L_x_26) ;  /* 0x000000d000009947 */ /* 0x002fea0003800000 */
.L_x_25:
[----:B------:R-:W-:Y:S01]  /*1bd0*/  UIMAD UR8, UR6, 0xc00, UR4 ;  /* 0x00000c00060878a4 */ /* 0x000fe2000f8e0204 */
[----:B------:R-:W-:Y:S01]  /*1be0*/  WARPGROUP.ARRIVE ;  /* 0x00000000000079c5 */ /* 0x000fe20000000000 */
[----:B------:R-:W-:Y:S01]  /*1bf0*/  UIMAD UR10, UR6, 0x300, UR5 ;  /* 0x00000300060a78a4 */ /* 0x000fe2000f8e0205 */
[----:B------:R-:W-:Y:S01]  /*1c00*/  UMOV UR9, 0x40000040 ;  /* 0x4000004000097882 */ /* 0x000fe20000000000 */
[----:B------:R-:W-:Y:S01]  /*1c10*/  UMOV UR11, 0x40000040 ;  /* 0x40000040000b7882 */ /* 0x000fe20000000000 */
[----:B------:R-:W-:Y:S01]  /*1c20*/  UIADD3 UR12, UR8, 0x400, URZ ;  /* 0x00000400080c7890 */ /* 0x000fe2000fffe03f */
[----:B------:R-:W-:-:S03]  /*1c30*/  UMOV UR15, UR11 ;  /* 0x0000000b000f7c82 */ /* 0x000fc60008000000 */
[----:B------:R-:W-:Y:S01]  /*1c40*/  UMOV UR14, UR10 ;  /* 0x0000000a000e7c82 */ /* 0x000fe20008000000 */
[----:B------:R-:W-:Y:S01]  /*1c50*/  UMOV UR13, 0x40000040 ;  /* 0x40000040000d7882 */ /* 0x000fe20000000000 */
[----:B------:R-:W-:Y:S03]  /*1c60*/  HGMMA.64x96x16.F32 R120, gdesc[UR8], R120, gsb0 ;  /* 0x01600000087879f0 */ /* 0x000fe60008000878 */
[----:B------:R-:W-:Y:S02]  /*1c70*/  WARPGROUP.DEPBAR.LE gsb0, 0x0 ;  /* 0x00008000000079c5 */ /* 0x000fe40000010000 */
[----:B------:R-:W-:-:S06]  /*1c80*/  WARPGROUP.ARRIVE ;  /* 0x00000000000079c5 */ /* 0x000fcc0000000000 */
[----:B------:R-:W-:Y:S01]  /*1c90*/  HGMMA.64x96x16.F32 R72, gdesc[UR12], R72, gsb0 ;  /* 0x016000000c4879f0 */ /* 0x000fe20008000848 */
[----:B------:R-:W-:Y:S01]  /*1ca0*/  UIADD3 UR12, UR8, 0x800, URZ ;  /* 0x00000800080c7890 */ /* 0x000fe2000fffe03f */
[----:B------:R-:W-:Y:S01]  /*1cb0*/  UMOV UR14, UR10 ;  /* 0x0000000a000e7c82 */ /* 0x000fe20008000000 */
[----:B------:R-:W-:Y:S01]  /*1cc0*/  UMOV UR15, UR11 ;  /* 0x0000000b000f7c82 */ /* 0x000fe20008000000 */
        /* <DEDUP_REMOVED lines=57> */
[----:B------:R-:W-:Y:S01]  /*2060*/  BPT.TRAP 0x1 ;  /* 0x000000040000795c */ /* 0x000fe20000300000 */
.L_x_27:
[----:B------:R-:W-:-:S13]  /*2070*/  ISETP.NE.AND P1, PT, R16, RZ, PT ;  /* 0x000000ff1000720c */ /* 0x000fda0003f25270 */
[----:B01----:R-:W-:-:S04]  /*2080*/  @P1 IMAD R4, R3, 0x8, R6 ;  /* 0x0000000803041824 */ /* 0x003fc800078e0206 */
[----:B------:R-:W-:-:S05]  /*2090*/  @P1 VIADD R4, R4, 0x18 ;  /* 0x0000001804041836 */ /* 0x000fca0000000000 */
[----:B------:R-:W-:-:S04]  /*20a0*/  @P1 PRMT R4, R17, 0x654, R4 ;  /* 0x0000065411041816 */ /* 0x000fc80000000004 */
[----:B------:R0:W-:Y:S01]  /*20b0*/  @P1 SYNCS.ARRIVE.TRANS64.RED.A1T0 RZ, [R4+URZ], RZ ;  /* 0x000000ff04ff19a7 */ /* 0x0001e2000810043f */
[----:B------:R-:W-:-:S13]  /*20c0*/  ISETP.GT.U32.AND P1, PT, R2, 0x1, PT ;  /* 0x000000010200780c */ /* 0x000fda0003f24070 */
[----:B0-----:R-:W-:Y:S05]  /*20d0*/  @P1 BRA `(.L_x_28) ;  /* 0x0000000000041947 */ /* 0x001fea0003800000 */
[----:B------:R-:W-:Y:S01]  /*20e0*/  BPT.TRAP 0x1 ;  /* 0x000000040000795c */ /* 0x000fe20000300000 */
.L_x_28:
[----:B------:R-:W-:Y:S01]  /*20f0*/  UIADD3 UR6, UR6, 0x1, URZ ;  /* 0x0000000106067890 */ /* 0x000fe2000fffe03f */
[C---:B------:R-:W-:Y:S01]  /*2100*/  ISETP.GT.AND P2, PT, R0.reuse, 0x1, PT ;  /* 0x000000010000780c */ /* 0x040fe20003f44270 */
[----:B------:R-:W-:Y:S02]  /*2110*/  VIADD R3, R3, 0x1 ;  /* 0x0000000103037836 */ /* 0x000fe40000000000 */
[----:B------:R-:W-:Y:S01]  /*2120*/  UISETP.NE.AND UP0, UPT, UR6, 0x3, UPT ;  /* 0x000000030600788c */ /* 0x000fe2000bf05270 */
[----:B------:R-:W-:Y:S02]  /*2130*/  VIADD R0, R0, 0xffffffff ;  /* 0xffffffff00007836 */ /* 0x000fe40000000000 */
[C---:B------:R-:W-:Y:S01]  /*2140*/  ISETP.NE.AND P1, PT, R3.reuse, 0x3, PT ;  /* 0x000000030300780c */ /* 0x040fe20003f25270 */
[----:B------:R-:W-:Y:S02]  /*2150*/  USEL UR7, URZ, 0x1, UP0 ;  /* 0x000000013f077887 */ /* 0x000fe40008000000 */
[----:B------:R-:W-:Y:S01]  /*2160*/  USEL UR6, UR6, URZ, UP0 ;  /* 0x0000003f06067287 */ /* 0x000fe20008000000 */
[----:B------:R-:W-:-:S03]  /*2170*/  SEL R3, R3, RZ, P1 ;  /* 0x000000ff03037207 */ /* 0x000fc60000800000 */
[----:B------:R-:W-:Y:S01]  /*2180*/  LOP3.LUT R7, R7, UR7, RZ, 0x3c, !PT ;  /* 0x0000000707077c12 */ /* 0x000fe2000f8e3cff */
[----:B------:R-:W-:Y:S07]  /*2190*/  @P2 BRA `(.L_x_29) ;  /* 0xfffffff800502947 */ /* 0x000fee000383ffff */
.L_x_22:
[----:B------:R-:W0:Y:S02]  /*21a0*/  LDC R0, c[0x0][0x28c] ;  /* 0x0000a300ff007b82 */ /* 0x000e240000000800 */
[----:B0-----:R-:W-:-:S13]  /*21b0*/  ISETP.GE.AND P1, PT, R0, 0x1, PT ;  /* 0x000000010000780c */ /* 0x001fda0003f26270 */
[----:B------:R-:W-:Y:S05]  /*21c0*/  @!P1 BRA `(.L_x_30) ;  /* 0x0000000000509947 */ /* 0x000fea0003800000 */
[----:B------:R-:W-:Y:S05]  /*21d0*/  @!P0 BRA `(.L_x_31) ;  /* 0x0000000000048947 */ /* 0x000fea0003800000 */
[----:B------:R-:W-:Y:S01]  /*21e0*/  BPT.TRAP 0x1 ;  /* 0x000000040000795c */ /* 0x000fe20000300000 */
.L_x_31:
[----:B------:R-:W-:Y:S01]  /*21f0*/  ISETP.NE.AND P0, PT, R16, RZ, PT ;  /* 0x000000ff1000720c */ /* 0x000fe20003f05270 */
[----:B------:R-:W-:Y:S01]  /*2200*/  BSSY B0, `(.L_x_32) ;  /* 0x000000e000007945 */ /* 0x000fe20003800000 */
[----:B------:R-:W-:-:S11]  /*2210*/  ISETP.GT.U32.AND P1, PT, R2, 0x1, PT ;  /* 0x000000010200780c */ /* 0x000fd60003f24070 */
[----:B------:R-:W-:Y:S05]  /*2220*/  @!P0 BRA `(.L_x_33) ;  /* 0x00000000002c8947 */ /* 0x000fea0003800000 */
[----:B------:R-:W-:-:S04]  /*2230*/  UISETP.LT.AND UP0, UPT, UR40, 0x1, UPT ;  /* 0x000000012800788c */ /* 0x000fc8000bf01270 */
[----:B------:R-:W-:-:S04]  /*2240*/  USEL UR6, UR40, 0x1, UP0 ;  /* 0x0000000128067887 */ /* 0x000fc80008000000 */
[----:B------:R-:W-:-:S04]  /*2250*/  UIADD3 UR6, UR39, UR40, -UR6 ;  /* 0x0000002827067290 */ /* 0x000fc8000fffe806 */
[----:B------:R-:W-:-:S04]  /*2260*/  UIMAD.WIDE.U32 UR4, UR6, -0x55555555, URZ ;  /* 0xaaaaaaab060478a5 */ /* 0x000fc8000f8e003f */
[----:B------:R-:W-:-:S04]  /*2270*/  USHF.R.U32.HI UR4, URZ, 0x1, UR5 ;  /* 0x000000013f047899 */ /* 0x000fc80008011605 */
[----:B------:R-:W-:-:S06]  /*2280*/  UIMAD UR6, UR4, -0x3, UR6 ;  /* 0xfffffffd040678a4 */ /* 0x000fcc000f8e0206 */
[----:B------:R-:W-:-:S04]  /*2290*/  IMAD.U32 R3, RZ, RZ, UR6 ;  /* 0x00000006ff037e24 */ /* 0x000fc8000f8e00ff */
[----:B------:R-:W-:-:S04]  /*22a0*/  IMAD R0, R3, 0x8, R6 ;  /* 0x0000000803007824 */ /* 0x000fc800078e0206 */
[----:B------:R-:W-:-:S05]  /*22b0*/  VIADD R0, R0, 0x18 ;  /* 0x0000001800007836 */ /* 0x000fca0000000000 */
[----:B------:R-:W-:-:S04]  /*22c0*/  PRMT R0, R17, 0x654, R0 ;  /* 0x0000065411007816 */ /* 0x000fc80000000000 */
[----:B------:R0:W-:Y:S03]  /*22d0*/  SYNCS.ARRIVE.TRANS64.RED.A1T0 RZ, [R0+URZ], RZ ;  /* 0x000000ff00ff79a7 */ /* 0x0001e6000810043f */
.L_x_33:
[----:B------:R-:W-:Y:S05]  /*22e0*/  BSYNC B0 ;  /* 0x0000000000007941 */ /* 0x000fea0003800000 */
.L_x_32:
[----:B------:R-:W-:Y:S05]  /*22f0*/  @P1 BRA `(.L_x_30) ;  /* 0x0000000000041947 */ /* 0x000fea0003800000 */
[----:B------:R-:W-:Y:S01]  /*2300*/  BPT.TRAP 0x1 ;  /* 0x000000040000795c */ /* 0x000fe20000300000 */
.L_x_30:
[----:B------:R-:W3:Y:S01]  /*2310*/  LDL.LU R7, [R1] ;  /* 0x0000000001077983 */ /* 0x000ee20000300800 */
[----:B------:R-:W4:Y:S01]  /*2320*/  LDC R6, c[0x0][0x288] ;  /* 0x0000a200ff067b82 */ /* 0x000f220000000800 */
[----:B------:R-:W0:Y:S01]  /*2330*/  S2R R9, SR_TID.X ;  /* 0x0000000000097919 */ /* 0x000e220000002100 */
[----:B------:R-:W-:Y:S01]  /*2340*/  IMAD R23, R23, 0x60, RZ ;  /* 0x0000006017177824 */ /* 0x000fe200078e02ff */
[----:B------:R-:W-:Y:S01]  /*2350*/  UIADD3 UR39, UR40, UR39, URZ ;  /* 0x0000002728277290 */ /* 0x000fe2000fffe03f */
[----:B------:R-:W-:Y:S01]  /*2360*/  ULDC UR7, c[0x0][0x284] ;  /* 0x0000a10000077ab9 */ /* 0x000fe20000000800 */
[----:B------:R-:W-:Y:S02]  /*2370*/  UISETP.GE.U32.AND UP1, UPT, UR40, 0x3, UPT ;  /* 0x000000032800788c */ /* 0x000fe4000bf26070 */
[----:B------:R-:W-:Y:S01]  /*2380*/  UISETP.GT.U32.AND UP0, UPT, UR39, 0x2, UPT ;  /* 0x000000022700788c */ /* 0x000fe2000bf04070 */
[----:B------:R-:W-:Y:S01]  /*2390*/  SHF.R.S32.HI R173, RZ, 0x1f, R18 ;  /* 0x0000001fffad7819 */ /* 0x000fe20000011412 */
[----:B------:R-:W-:Y:S01]  /*23a0*/  ULDC.64 UR8, c[0x0][0x5d0] ;  /* 0x0001740000087ab9 */ /* 0x000fe20000000a00 */
[----:B0-----:R-:W-:-:S02]  /*23b0*/  SHF.R.U32.HI R0, RZ, 0x2, R9 ;  /* 0x00000002ff007819 */ /* 0x001fc40000011609 */
[----:B-12---:R-:W-:Y:S02]  /*23c0*/  SHF.R.U32.HI R5, RZ, 0x7, R9 ;  /* 0x00000007ff057819 */ /* 0x006fe40000011609 */
[----:B------:R-:W-:Y:S02]  /*23d0*/  LOP3.LUT R3, R0, 0x7, RZ, 0xc0, !PT ;  /* 0x0000000700037812 */ /* 0x000fe400078ec0ff */
[----:B------:R-:W-:Y:S02]  /*23e0*/  LOP3.LUT R0, R5, 0x1, RZ, 0xc0, !PT ;  /* 0x0000000105007812 */ /* 0x000fe400078ec0ff */
[----:B------:R-:W-:-:S03]  /*23f0*/  LOP3.LUT R4, R9, 0x60, RZ, 0xc0, !PT ;  /* 0x0000006009047812 */ /* 0x000fc600078ec0ff */
[----:B------:R-:W-:Y:S01]  /*2400*/  IMAD.SHL.U32 R10, R0, 0x40, RZ ;  /* 0x00000040000a7824 */ /* 0x000fe200078e00ff */
[----:B------:R-:W-:Y:S02]  /*2410*/  SHF.R.U32.HI R8, RZ, 0x1, R4 ;  /* 0x00000001ff087819 */ /* 0x000fe40000011604 */
[C---:B------:R-:W-:Y:S02]  /*2420*/  LOP3.LUT R4, R9.reuse, 0x3, RZ, 0xc0, !PT ;  /* 0x0000000309047812 */ /* 0x040fe400078ec0ff */
[--C-:B------:R-:W-:Y:S02]  /*2430*/  IADD3 R5, RZ, -R8, -R3.reuse ;  /* 0x80000008ff057210 */ /* 0x100fe40007ffe803 */
[----:B------:R-:W-:Y:S01]  /*2440*/  LOP3.LUT R3, R10, 0x40, R3, 0xe2, !PT ;  /* 0x000000400a037812 */ /* 0x000fe200078ee203 */
[----:B------:R-:W-:Y:S01]  /*2450*/  IMAD.SHL.U32 R10, R9, 0x2, RZ ;  /* 0x00000002090a7824 */ /* 0x000fe200078e00ff */
[----:B----4-:R-:W-:Y:S01]  /*2460*/  ISETP.GE.AND P0, PT, R23, R6, PT ;  /* 0x000000061700720c */ /* 0x010fe20003f06270 */
[----:B------:R-:W-:-:S03]  /*2470*/  UISETP.LT.U32.AND UP0, UPT, UR40, 0x3, UP0 ;  /* 0x000000032800788c */ /* 0x000fc60008701070 */
[----:B------:R-:W-:Y:S01]  /*2480*/  LOP3.LUT R10, R23, 0x6, R10, 0xf8, !PT ;  /* 0x00000006170a7812 */ /* 0x000fe200078ef80a */
[----:B------:R-:W-:Y:S01]  /*2490*/  UIMAD.WIDE.U32 UR4, UR39, -0x55555555, URZ ;  /* 0xaaaaaaab270478a5 */ /* 0x000fe2000f8e003f */
[----:B------:R-:W-:Y:S01]  /*24a0*/  IMAD R12, R0, -0x40, R5 ;  /* 0xffffffc0000c7824 */ /* 0x000fe200078e0205 */
[----:B------:R-:W-:Y:S01]  /*24b0*/  USEL UR6, URZ, 0x1, !UP0 ;  /* 0x000000013f067887 */ /* 0x000fe2000c000000 */
[----:B------:R-:W-:Y:S01]  /*24c0*/  IMAD R5, R173, UR8, RZ ;  /* 0x00000008ad057c24 */ /* 0x000fe2000f8e02ff */
[----:B------:R-:W-:Y:S01]  /*24d0*/  SHF.R.S32.HI R11, RZ, 0x1f, R10 ;  /* 0x0000001fff0b7819 */ /* 0x000fe2000001140a */
[----:B------:R-:W-:Y:S01]  /*24e0*/  IMAD R0, R4, -0x2, R6 ;  /* 0xfffffffe04007824 */ /* 0x000fe200078e0206 */
[----:B------:R-:W-:Y:S02]  /*24f0*/  USHF.R.U32.HI UR4, URZ, 0x1, UR5 ;  /* 0x000000013f047899 */ /* 0x000fe40008011605 */
[----:B------:R-:W-:Y:S01]  /*2500*/  ULOP3.LUT UR38, UR38, UR6, URZ, 0x3c, !UPT ;  /* 0x0000000626267292 */ /* 0x000fe2000f8e3c3f */
[C---:B------:R-:W-:Y:S01]  /*2510*/  IMAD R13, R18.reuse, UR9, R5 ;  /* 0x00000009120d7c24 */ /* 0x040fe2000f8e0205 */
[----:B------:R-:W-:Y:S01]  /*2520*/  UIMAD UR39, UR4, -0x3, UR39 ;  /* 0xfffffffd042778a4 */ /* 0x000fe2000f8e0227 */
[----:B------:R-:W-:Y:S01]  /*2530*/  IMAD.WIDE.U32 R4, R18, UR8, R10 ;  /* 0x0000000812047c25 */ /* 0x000fe2000f8e000a */
[----:B------:R-:W-:-:S03]  /*2540*/  @UP1 ULOP3.LUT UR38, UR38, 0x1, UR4, 0x78, !UPT ;  /* 0x0000000126261892 */ /* 0x000fc6000f8e7804 */
[----:B------:R-:W-:Y:S02]  /*2550*/  IMAD.IADD R5, R5, 0x1, R13 ;  /* 0x0000000105057824 */ /* 0x000fe400078e020d */
[----:B---3--:R-:W-:-:S05]  /*2560*/  IMAD R9, R7, 0x180, RZ ;  /* 0x0000018007097824 */ /* 0x008fca00078e02ff */
[----:B------:R-:W-:Y:S01]  /*2570*/  ISETP.GE.OR P0, PT, R9, UR7, P0 ;  /* 0x0000000709007c0c */ /* 0x000fe20008706670 */
[----:B------:R-:W-:Y:S01]  /*2580*/  IMAD.WIDE R6, R7, 0x180, RZ ;  /* 0x0000018007067825 */ /* 0x000fe200078e02ff */
[----:B------:R-:W-:Y:S02]  /*2590*/  IADD3 R12, -R9, UR7, R12 ;  /* 0x00000007090c7c10 */ /* 0x000fe4000fffe10c */
[----:B------:R-:W-:Y:S01]  /*25a0*/  LOP3.LUT R183, R6, R3, R8, 0xfe, !PT ;  /* 0x0000000306b77212 */ /* 0x000fe200078efe08 */
[----:B------:R-:W-:Y:S02]  /*25b0*/  IMAD.IADD R3, R0, 0x1, -R23 ;  /* 0x0000000100037824 */ /* 0x000fe400078e0a17 */
[----:B------:R-:W-:-:S06]  /*25c0*/  IMAD.MOV.U32 R0, RZ, RZ, -0x1 ;  /* 0xffffffffff007424 */ /* 0x000fcc00078e00ff */
[----:B------:R-:W-:Y:S05]  /*25d0*/  @P0 BRA `(.L_x_34) ;  /* 0x000000a800540947 */ /* 0x000fea0003800000 */
[----:B------:R-:W0:Y:S01]  /*25e0*/  LDC.64 R20, c[0x0][0x5c8] ;  /* 0x00017200ff147b82 */ /* 0x000e220000000a00 */
[----:B-----5:R-:W-:Y:S01]  /*25f0*/  FSETP.NEU.AND P0, PT, R168, RZ, PT ;  /* 0x000000ffa800720b */ /* 0x020fe20003f0d000 */
[----:B------:R-:W-:Y:S01]  /*2600*/  BSSY B0, `(.L_x_34) ;  /* 0x0000a92000007945 */ /* 0x000fe20003800000 */
[----:B------:R-:W-:-:S04]  /*2610*/  ISETP.GT.AND P1, PT, R12, RZ, PT ;  /* 0x000000ff0c00720c */ /* 0x000fc80003f24270 */
[----:B------:R-:W-:Y:S01]  /*2620*/  ISETP.GT.AND P2, PT, R3, RZ, P1 ;  /* 0x000000ff0300720c */ /* 0x000fe20000f44270 */
[-C--:B0-----:R-:W-:Y:S02]  /*2630*/  IMAD R8, R7, R20.reuse, RZ ;  /* 0x0000001407087224 */ /* 0x081fe400078e02ff */
[----:B------:R-:W-:-:S04]  /*2640*/  IMAD.WIDE.U32 R170, R183, R20, R4 ;  /* 0x00000014b7aa7225 */ /* 0x000fc800078e0004 */
[----:B------:R-:W-:-:S04]  /*2650*/  IMAD R5, R183, R21, R8 ;  /* 0x00000015b7057224 */ /* 0x000fc800078e0208 */
[----:B------:R-:W-:Y:S01]  /*2660*/  IMAD.IADD R23, R171, 0x1, R5 ;  /* 0x00000001ab177824 */ /* 0x000fe200078e0205 */
[----:B------:R-:W-:Y:S06]  /*2670*/  @!P0 BRA `(.L_x_35) ;  /* 0x0000007400008947 */ /* 0x000fec0003800000 */
[----:B------:R-:W0:Y:S01]  /*2680*/  LDC.64 R176, c[0x0][0x5b8] ;  /* 0x00016e00ffb07b82 */ /* 0x000e220000000a00 */
[----:B------:R-:W-:-:S07]  /*2690*/  ULDC.64 UR4, c[0x0][0x5c0] ;  /* 0x0001700000047ab9 */ /* 0x000fce0000000a00 */
[----:B------:R-:W1:Y:S08]  /*26a0*/  LDC.64 R14, c[0x0][0x5b0] ;  /* 0x00016c00ff0e7b82 */ /* 0x000e700000000a00 */
[----:B------:R-:W2:Y:S01]  /*26b0*/  LDC.64 R174, c[0x0][0x5a8] ;  /* 0x00016a00ffae7b82 */ /* 0x000ea20000000a00 */
[-C--:B0-----:R-:W-:Y:S02]  /*26c0*/  IMAD R4, R173, R176.reuse, RZ ;  /* 0x000000b0ad047224 */ /* 0x081fe400078e02ff */
[----:B------:R-:W-:-:S04]  /*26d0*/  IMAD.WIDE.U32 R178, R18, R176, R10 ;  /* 0x000000b012b27225 */ /* 0x000fc800078e000a */
[----:B------:R-:W-:Y:S02]  /*26e0*/  IMAD R177, R18, R177, R4 ;  /* 0x000000b112b17224 */ /* 0x000fe400078e0204 */
[-C--:B-1----:R-:W-:Y:S02]  /*26f0*/  IMAD R6, R7, R14.reuse, RZ ;  /* 0x0000000e07067224 */ /* 0x082fe400078e02ff */
[----:B------:R-:W-:Y:S02]  /*2700*/  IMAD.IADD R9, R179, 0x1, R177 ;  /* 0x00000001b3097824 */ /* 0x000fe400078e02b1 */
[----:B------:R-:W-:Y:S02]  /*2710*/  IMAD.MOV.U32 R8, RZ, RZ, R178 ;  /* 0x000000ffff087224 */ /* 0x000fe400078e00b2 */
[C---:B------:R-:W-:Y:S02]  /*2720*/  IMAD R173, R183.reuse, R15, R6 ;  /* 0x0000000fb7ad7224 */ /* 0x040fe400078e0206 */
[----:B------:R-:W-:-:S04]  /*2730*/  IMAD.WIDE.U32 R4, R183, R14, R8 ;  /* 0x0000000eb7047225 */ /* 0x000fc800078e0008 */
[----:B------:R-:W-:Y:S01]  /*2740*/  IMAD.IADD R5, R5, 0x1, R173 ;  /* 0x0000000105057824 */ /* 0x000fe200078e02ad */
[----:B--2---:R-:W-:-:S04]  /*2750*/  LEA R6, P0, R4, R174, 0x1 ;  /* 0x000000ae04067211 */ /* 0x004fc800078008ff */
[----:B------:R-:W-:-:S05]  /*2760*/  LEA.HI.X R7, R4, R175, R5, 0x1, P0 ;  /* 0x000000af04077211 */ /* 0x000fca00000f0c05 */
[----:B------:R-:W2:Y:S01]  /*2770*/  @P2 LDG.E.LTC128B.U16 R13, desc[UR36][R6.64] ;  /* 0x00000024060d2981 */ /* 0x000ea2000c1e1520 */
[----:B------:R-:W-:Y:S01]  /*2780*/  LEA R4, P0, R170, UR4, 0x1 ;  /* 0x00000004aa047c11 */ /* 0x000fe2000f8008ff */
[----:B------:R-:W-:Y:S01]  /*2790*/  IMAD.WIDE.U32 R180, R183, R14, R10 ;  /* 0x0000000eb7b47225 */ /* 0x000fe200078e000a */
[----:B------:R-:W-:Y:S01]  /*27a0*/  ISETP.GT.AND P3, PT, R3, 0x1, P1 ;  /* 0x000000010300780c */ /* 0x000fe20000f64270 */
[----:B------:R-:W-:Y:S02]  /*27b0*/  BSSY B1, `(.L_x_36) ;  /* 0x0000010000017945 */ /* 0x000fe40003800000 */
[----:B------:R-:W-:Y:S02]  /*27c0*/  IMAD.IADD R181, R173, 0x1, R181 ;  /* 0x00000001adb57824 */ /* 0x000fe400078e02b5 */
[----:B------:R-:W-:-:S04]  /*27d0*/  IMAD.WIDE.U32 R180, R18, R176, R180 ;  /* 0x000000b012b47225 */ /* 0x000fc800078e00b4 */
[----:B--2---:R-:W-:-:S05]  /*27e0*/  HADD2.F32 R5, -RZ, R13.H0_H0 ;  /* 0x2000000dff057230 */ /* 0x004fca0000004100 */
[----:B------:R-:W-:-:S04]  /*27f0*/  FMUL R5, R5, R168 ;  /* 0x000000a805057220 */ /* 0x000fc80000400000 */
[----:B------:R-:W-:-:S05]  /*2800*/  FFMA R5, R120, R169, R5 ;  /* 0x000000a978057223 */ /* 0x000fca0000000005 */
[----:B------:R-:W-:Y:S02]  /*2810*/  F2FP.F16.F32.PACK_AB R120, RZ, R5 ;  /* 0x00000005ff78723e */ /* 0x000fe400000000ff */
[----:B------:R-:W-:Y:S01]  /*2820*/  LEA.HI.X R5, R170, UR5, R23, 0x1, P0 ;  /* 0x00000005aa057c11 */ /* 0x000fe200080f0c17 */
[----:B------:R-:W-:Y:S01]  /*2830*/  IMAD.IADD R23, R177, 0x1, R181 ;  /* 0x00000001b1177824 */ /* 0x000fe200078e02b5 */
[----:B------:R-:W-:Y:S02]  /*2840*/  LEA R170, P0, R180, R174, 0x1 ;  /* 0x000000aeb4aa7211 */ /* 0x000fe400078008ff */
[----:B------:R-:W-:Y:S01]  /*2850*/  SHF.L.U64.HI R181, R14, 0x3, R15 ;  /* 0x000000030eb57819 */ /* 0x000fe2000001020f */
[----:B------:R0:W-:Y:S01]  /*2860*/  @P2 STG.E.U16 desc[UR36][R4.64], R120 ;  /* 0x0000007804002986 */ /* 0x0001e2000c101524 */
[----:B------:R-:W-:Y:S01]  /*2870*/  LEA.HI.X R171, R180, R175, R23, 0x1, P0 ;  /* 0x000000afb4ab7211 */ /* 0x000fe200000f0c17 */
[----:B------:R-:W-:Y:S01]  /*2880*/  IMAD.SHL.U32 R180, R14, 0x8, RZ ;  /* 0x000000080eb47824 */ /* 0x000fe200078e00ff */
[----:B------:R-:W-:Y:S07]  /*2890*/  @!P3 BRA `(.L_x_37) ;  /* 0x000000000004b947 */ /* 0x000fee0003800000 */
[----:B------:R1:W5:Y:S02]  /*28a0*/  LDG.E.LTC128B.U16 R13, desc[UR36][R170.64+0x2] ;  /* 0x00000224aa0d7981 */ /* 0x000364000c1e1520 */
.L_x_37:
[----:B------:R-:W-:Y:S05]  /*28b0*/  BSYNC B1 ;  /* 0x0000000000017941 */ /* 0x000fea0003800000 */
.L_x_36:
[----:B-----5:R-:W-:Y:S01]  /*28c0*/  HADD2.F32 R23, -RZ, R13.H0_H0 ;  /* 0x2000000dff177230 */ /* 0x020fe20000004100 */
[----:B------:R-:W-:Y:S01]  /*28d0*/  ISETP.GT.AND P0, PT, R12, 0x8, PT ;  /* 0x000000080c00780c */ /* 0x000fe20003f04270 */
[----:B------:R-:W-:-:S04]  /*28e0*/  IMAD.WIDE.U32 R180, R183, R14, R180 ;  /* 0x0000000eb7b47225 */ /* 0x000fc800078e00b4 */
[----:B------:R-:W-:Y:S01]  /*28f0*/  FMUL R8, R23, R168 ;  /* 0x000000a817087220 */ /* 0x000fe20000400000 */
[----:B------:R-:W-:Y:S01]  /*2900*/  IMAD.IADD R173, R173, 0x1, R181 ;  /* 0x00000001adad7824 */ /* 0x000fe200078e02b5 */
[----:B------:R-:W-:Y:S02]  /*2910*/  IADD3 R178, P4, R178, R180, RZ ;  /* 0x000000b4b2b27210 */ /* 0x000fe40007f9e0ff */
[----:B------:R-:W-:Y:S01]  /*2920*/  ISETP.GT.AND P2, PT, R3, RZ, P0 ;  /* 0x000000ff0300720c */ /* 0x000fe20000744270 */
[----:B------:R-:W-:Y:S01]  /*2930*/  FFMA R121, R121, R169, R8 ;  /* 0x000000a979797223 */ /* 0x000fe20000000008 */
[----:B------:R-:W-:Y:S01]  /*2940*/  PRMT R23, R13, 0x7610, R23 ;  /* 0x000076100d177816 */ /* 0x000fe20000000017 */
[----:B------:R-:W-:Y:S01]  /*2950*/  IMAD.X R9, R173, 0x1, R9, P4 ;  /* 0x00000001ad097824 */ /* 0x000fe200020e0609 */
[----:B------:R-:W-:Y:S02]  /*2960*/  LEA R8, P4, R178, R174, 0x1 ;  /* 0x000000aeb2087211 */ /* 0x000fe400078808ff */
[----:B------:R-:W-:-:S02]  /*2970*/  F2FP.F16.F32.PACK_AB R121, RZ, R121 ;  /* 0x00000079ff79723e */ /* 0x000fc400000000ff */
[----:B------:R-:W-:-:S03]  /*2980*/  LEA.HI.X R9, R178, R175, R9, 0x1, P4 ;  /* 0x000000afb2097211 */ /* 0x000fc600020f0c09 */
[----:B------:R2:W-:Y:S04]  /*2990*/  @P3 STG.E.U16 desc[UR36][R4.64+0x2], R121 ;  /* 0x0000027904003986 */ /* 0x0005e8000c101524 */
[----:B------:R-:W3:Y:S01]  /*29a0*/  @P2 LDG.E.LTC128B.U16 R23, desc[UR36][R8.64] ;  /* 0x0000002408172981 */ /* 0x000ee2000c1e1520 */
[----:B------:R-:W-:Y:S01]  /*29b0*/  IADD3 R178, P3, R10, R180, RZ ;  /* 0x000000b40ab27210 */ /* 0x000fe20007f7e0ff */
[----:B------:R-:W-:Y:S01]  /*29c0*/  BSSY B1, `(.L_x_38) ;  /* 0x0000011000017945 */ /* 0x000fe20003800000 */
[----:B------:R-:W-:-:S03]  /*29d0*/  LEA R10, P4, R20, R4, 0x4 ;  /* 0x00000004140a7211 */ /* 0x000fc600078820ff */
[----:B------:R-:W-:Y:S01]  /*29e0*/  IMAD.X R179, R11, 0x1, R173, P3 ;  /* 0x000000010bb37824 */ /* 0x000fe200018e06ad */
[----:B------:R-:W-:Y:S02]  /*29f0*/  SHF.L.U64.HI R11, R20, 0x4, R21 ;  /* 0x00000004140b7819 */ /* 0x000fe40000010215 */
[----:B------:R-:W-:Y:S01]  /*2a00*/  ISETP.GT.AND P3, PT, R3, 0x1, P0 ;  /* 0x000000010300780c */ /* 0x000fe20000764270 */
[----:B------:R-:W-:-:S04]  /*2a10*/  IMAD.WIDE.U32 R178, R18, R176, R178 ;  /* 0x000000b012b27225 */ /* 0x000fc800078e00b2 */
[----:B------:R-:W-:Y:S01]  /*2a20*/  IMAD.X R11, R11, 0x1, R5, P4 ;  /* 0x000000010b0b7824 */ /* 0x000fe200020e0605 */
[----:B0-----:R-:W-:Y:S01]  /*2a30*/  LEA R120, P5, R178, R174, 0x1 ;  /* 0x000000aeb2787211 */ /* 0x001fe200078a08ff */
[----:B------:R-:W-:-:S05]  /*2a40*/  IMAD.IADD R177, R177, 0x1, R179 ;  /* 0x00000001b1b17824 */ /* 0x000fca00078e02b3 */
[----:B--2---:R-:W-:Y:S01]  /*2a50*/  LEA.HI.X R121, R178, R175, R177, 0x1, P5 ;  /* 0x000000afb2797211 */ /* 0x004fe200028f0cb1 */
[----:B---3--:R-:W-:-:S05]  /*2a60*/  HADD2.F32 R13, -RZ, R23.H0_H0 ;  /* 0x20000017ff0d7230 */ /* 0x008fca0000004100 */
[----:B------:R-:W-:-:S04]  /*2a70*/  FMUL R13, R13, R168 ;  /* 0x000000a80d0d7220 */ /* 0x000fc80000400000 */
[----:B------:R-:W-:-:S05]  /*2a80*/  FFMA R13, R122, R169, R13 ;  /* 0x000000a97a0d7223 */ /* 0x000fca000000000d */
[----:B------:R-:W-:-:S05]  /*2a90*/  F2FP.F16.F32.PACK_AB R13, RZ, R13 ;  /* 0x0000000dff0d723e */ /* 0x000fca00000000ff */
[----:B------:R0:W-:Y:S01]  /*2aa0*/  @P2 STG.E.U16 desc[UR36][R10.64], R13 ;  /* 0x0000000d0a002986 */ /* 0x0001e2000c101524 */
[----:B------:R-:W-:Y:S05]  /*2ab0*/  @!P3 BRA `(.L_x_39) ;  /* 0x000000000004b947 */ /* 0x000fea0003800000 */
[----:B------:R2:W5:Y:S02]  /*2ac0*/  LDG.E.LTC128B.U16 R23, desc[UR36][R120.64+0x2] ;  /* 0x0000022478177981 */ /* 0x000564000c1e1520 */
.L_x_39:
[----:B------:R-:W-:Y:S05]  /*2ad0*/  BSYNC B1 ;  /* 0x0000000000017941 */ /* 0x000fea0003800000 */
.L_x_38:
[----:B0----5:R-:W-:Y:S01]  /*2ae0*/  HADD2.F32 R13, -RZ, R23.H0_H0 ;  /* 0x20000017ff0d7230 */ /* 0x021fe20000004100 */
[----:B------:R-:W-:Y:S01]  /*2af0*/  ISETP.GT.AND P2, PT, R3, 0x8, P1 ;  /* 0x000000080300780c */ /* 0x000fe20000f44270 */
[----:B------:R-:W-:Y:S03]  /*2b00*/  BSSY B1, `(.L_x_40) ;  /* 0x0000007000017945 */ /* 0x000fe60003800000 */
[----:B------:R-:W-:-:S04]  /*2b10*/  FMUL R18, R13, R168 ;  /* 0x000000a80d127220 */ /* 0x000fc80000400000 */
[----:B------:R-:W-:-:S05]  /*2b20*/  FFMA R18, R123, R169, R18 ;  /* 0x000000a97b127223 */ /* 0x000fca0000000012 */
[----:B------:R-:W-:-:S05]  /*2b30*/  F2FP.F16.F32.PACK_AB R18, RZ, R18 ;  /* 0x00000012ff12723e */ /* 0x000fca00000000ff */
[----:B------:R0:W-:Y:S01]  /*2b40*/  @P3 STG.E.U16 desc[UR36][R10.64+0x2], R18 ;  /* 0x000002120a003986 */ /* 0x0001e2000c101524 */
[----:B------:R-:W-:Y:S05]  /*2b50*/  @!P2 BRA `(.L_x_41) ;  /* 0x000000000004a947 */ /* 0x000fea0003800000 */
[----:B------:R3:W5:Y:S02]  /*2b60*/  LDG.E.LTC128B.U16 R23, desc[UR36][R170.64+0x10] ;  /* 0x00001024aa177981 */ /* 0x000764000c1e1520 */
.L_x_41:
[----:B------:R-:W-:Y:S05]  /*2b70*/  BSYNC B1 ;  /* 0x0000000000017941 */ /* 0x000fea0003800000 */
.L_x_40:
[----:B-----5:R-:W-:Y:S01]  /*2b80*/  HADD2.F32 R13, -RZ, R23.H0_H0 ;  /* 0x20000017ff0d7230 */ /* 0x020fe20000004100 */
        /* <DEDUP_REMOVED lines=8> */
.L_x_43:
[----:B------:R-:W-:Y:S05]  /*2c10*/  BSYNC B1 ;  /* 0x0000000000017941 */ /* 0x000fea0003800000 */
.L_x_42:
[----:B----45:R-:W-:Y:S01]  /*2c20*/  HADD2.F32 R13, -RZ, R23.H0_H0 ;  /* 0x20000017ff0d7230 */ /* 0x030fe20000004100 */
[----:B------:R-:W-:Y:S01]  /*2c30*/  ISETP.GT.AND P2, PT, R3, 0x8, P0 ;  /* 0x000000080300780c */ /* 0x000fe20000744270 */
[----:B------:R-:W-:Y:S03]  /*2c40*/  BSSY B1, `(.L_x_44) ;  /* 0x0000007000017945 */ /* 0x000fe60003800000 */
[----:B0-----:R-:W-:-:S04]  /*2c50*/  FMUL R18, R13, R168 ;  /* 0x000000a80d127220 */ /* 0x001fc80000400000 */
[----:B------:R-:W-:-:S05]  /*2c60*/  FFMA R18, R125, R169, R18 ;  /* 0x000000a97d127223 */ /* 0x000fca0000000012 */
[----:B------:R-:W-:-:S05]  /*2c70*/  F2FP.F16.F32.PACK_AB R18, RZ, R18 ;  /* 0x00000012ff12723e */ /* 0x000fca00000000ff */
[----:B------:R0:W-:Y:S01]  /*2c80*/  @P3 STG.E.U16 desc[UR36][R4.64+0x12], R18 ;  /* 0x0000121204003986 */ /* 0x0001e2000c101524 */
[----:B------:R-:W-:Y:S05]  /*2c90*/  @!P2 BRA `(.L_x_45) ;  /* 0x000000000004a947 */ /* 0x000fea0003800000 */
[----:B------:R4:W5:Y:S02]  /*2ca0*/  LDG.E.LTC128B.U16 R23, desc[UR36][R120.64+0x10] ;  /* 0x0000102478177981 */ /* 0x000964000c1e1520 */
.L_x_45:
[----:B------:R-:W-:Y:S05]  /*2cb0*/  BSYNC B1 ;  /* 0x0000000000017941 */ /* 0x000fea0003800000 */
.L_x_44:
        /* <DEDUP_REMOVED lines=9> */
.L_x_47:
[----:B------:R-:W-:Y:S05]  /*2d50*/  BSYNC B1 ;  /* 0x0000000000017941 */ /* 0x000fea0003800000 */
.L_x_46:
        /* <DEDUP_REMOVED lines=9> */
.L_x_49:
[----:B------:R-:W-:Y:S05]  /*2df0*/  BSYNC B1 ;  /* 0x0000000000017941 */ /* 0x000fea0003800000 */
.L_x_48:
        /* <DEDUP_REMOVED lines=9> */
.L_x_51:
[----:B------:R-:W-:Y:S05]  /*2e90*/  BSYNC B1 ;  /* 0x0000000000017941 */ /* 0x000fea0003800000 */
.L_x_50:
        /* <DEDUP_REMOVED lines=9> */
.L_x_53:
[----:B------:R-:W-:Y:S05]  /*2f30*/  BSYNC B1 ;  /* 0x0000000000017941 */ /* 0x000fea0003800000 */
.L_x_52:
        /* <DEDUP_REMOVED lines=9> */
.L_x_55:
[----:B------:R-:W-:Y:S05]  /*2fd0*/  BSYNC B1 ;  /* 0x0000000000017941 */ /* 0x000fea0003800000 */
.L_x_54:
        /* <DEDUP_REMOVED lines=9> */
.L_x_57:
[----:B------:R-:W-:Y:S05]  /*3070*/  BSYNC B1 ;  /* 0x0000000000017941 */ /* 0x000fea0003800000 */
.L_x_56:
        /* <DEDUP_REMOVED lines=9> */
.L_x_59:
[----:B------:R-:W-:Y:S05]  /*3110*/  BSYNC B1 ;  /* 0x0000000000017941 */ /* 0x000fea0003800000 */
.L_x_58:
        /* <DEDUP_REMOVED lines=9> */
.L_x_61:
[----:B------:R-:W-:Y:S05]  /*31b0*/  BSYNC B1 ;  /* 0x0000000000017941 */ /* 0x000fea0003800000 */
.L_x_60:
        /* <DEDUP_REMOVED lines=9> */
.L_x_63:
[----:B------:R-:W-:Y:S05]  /*3250*/  BSYNC B1 ;  /* 0x0000000000017941 */ /* 0x000fea0003800000 */
.L_x_62:
        /* <DEDUP_REMOVED lines=9> */
.L_x_65:
[----:B------:R-:W-:Y:S05]  /*32f0*/  BSYNC B1 ;  /* 0x0000000000017941 */ /* 0x000fea0003800000 */
.L_x_64:
        /* <DEDUP_REMOVED lines=9> */
.L_x_67:
[----:B------:R-:W-:Y:S05]  /*3390*/  BSYNC B1 ;  /* 0x0000000000017941 */ /* 0x000fea0003800000 */
.L_x_66:
        /* <DEDUP_REMOVED lines=9> */
.L_x_69:
[----:B------:R-:W-:Y:S05]  /*3430*/  BSYNC B1 ;  /* 0x0000000000017941 */ /* 0x000fea0003800000 */
.L_x_68:
        /* <DEDUP_REMOVED lines=9> */
.L_x_71:
[----:B------:R-:W-:Y:S05]  /*34d0*/  BSYNC B1 ;  /* 0x0000000000017941 */ /* 0x000fea0003800000 */
.L_x_70:
        /* <DEDUP_REMOVED lines=9> */
.L_x_73:
[----:B------:R-:W-:Y:S05]  /*3570*/  BSYNC B1 ;  /* 0x0000000000017941 */ /* 0x000fea0003800000 */
.L_x_72:
        /* <DEDUP_REMOVED lines=9> */
.L_x_75:
[----:B------:R-:W-:Y:S05]  /*3610*/  BSYNC B1 ;  /* 0x0000000000017941 */ /* 0x000fea0003800000 */
.L_x_74:
        /* <DEDUP_REMOVED lines=9> */
.L_x_77:
[----:B------:R-:W-:Y:S05]  /*36b0*/  BSYNC B1 ;  /* 0x0000000000017941 */ /* 0x000fea0003800000 */
.L_x_76:
        /* <DEDUP_REMOVED lines=9> */
.L_x_79:
[----:B------:R-:W-:Y:S05]  /*3750*/  BSYNC B1 ;  /* 0x0000000000017941 */ /* 0x000fea0003800000 */
.L_x_78:
        /* <DEDUP_REMOVED lines=9> */
.L_x_81:
[----:B------:R-:W-:Y:S05]  /*37f0*/  BSYNC B1 ;  /* 0x0000000000017941 */ /* 0x000fea0003800000 */
.L_x_80:
        /* <DEDUP_REMOVED lines=9> */
.L_x_83:
[----:B------:R-:W-:Y:S05]  /*3890*/  BSYNC B1 ;  /* 0x0000000000017941 */ /* 0x000fea0003800000 */
.L_x_82:
        /* <DEDUP_REMOVED lines=9> */
.L_x_85:
[----:B------:R-:W-:Y:S05]  /*3930*/  BSYNC B1 ;  /* 0x0000000000017941 */ /* 0x000fea0003800000 */
.L_x_84:
        /* <DEDUP_REMOVED lines=9> */
.L_x_87:
[----:B------:R-:W-:Y:S05]  /*39d0*/  BSYNC B1 ;  /* 0x0000000000017941 */ /* 0x000fea0003800000 */
.L_x_86:
        /* <DEDUP_REMOVED lines=9> */
.L_x_89:
[----:B------:R-:W-:Y:S05]  /*3a70*/  BSYNC B1 ;  /* 0x0000000000017941 */ /* 0x000fea0003800000 */
.L_x_88:
        /* <DEDUP_REMOVED lines=9> */
.L_x_91:
[----:B------:R-:W-:Y:S05]  /*3b10*/  BSYNC B1 ;  /* 0x0000000000017941 */ /* 0x000fea0003800000 */
.L_x_90:
        /* <DEDUP_REMOVED lines=9> */
.L_x_93:
[----:B------:R-:W-:Y:S05]  /*3bb0*/  BSYNC B1 ;  /* 0x0000000000017941 */ /* 0x000fea0003800000 */
.L_x_92:
        /* <DEDUP_REMOVED lines=9> */
.L_x_95:
[----:B------:R-:W-:Y:S05]  /*3c50*/  BSYNC B1 ;  /* 0x0000000000017941 */ /* 0x000fea0003800000 */
.L_x_94:
        /* <DEDUP_REMOVED lines=9> */
.L_x_97:
[----:B------:R-:W-:Y:S05]  /*3cf0*/  BSYNC B1 ;  /* 0x0000000000017941 */ /* 0x000fea0003800000 */
.L_x_96:
        /* <DEDUP_REMOVED lines=9> */
.L_x_99:
[----:B------:R-:W-:Y:S05]  /*3d90*/  BSYNC B1 ;  /* 0x0000000000017941 */ /* 0x000fea0003800000 */
.L_x_98:
        /* <DEDUP_REMOVED lines=9> */
.L_x_101:
[----:B------:R-:W-:Y:S05]  /*3e30*/  BSYNC B1 ;  /* 0x0000000000017941 */ /* 0x000fea0003800000 */
.L_x_100:
        /* <DEDUP_REMOVED lines=9> */
.L_x_103:
[----:B------:R-:W-:Y:S05]  /*3ed0*/  BSYNC B1 ;  /* 0x0000000000017941 */ /* 0x000fea0003800000 */
.L_x_102:
        /* <DEDUP_REMOVED lines=9> */
.L_x_105:
[----:B------:R-:W-:Y:S05]  /*3f70*/  BSYNC B1 ;  /* 0x0000000000017941 */ /* 0x000fea0003800000 */
.L_x_104:
        /* <DEDUP_REMOVED lines=9> */
.L_x_107:
[----:B------:R-:W-:Y:S05]  /*4010*/  BSYNC B1 ;  /* 0x0000000000017941 */ /* 0x000fea0003800000 */
.L_x_106:
        /* <DEDUP_REMOVED lines=9> */
.L_x_109:
[----:B------:R-:W-:Y:S05]  /*40b0*/  BSYNC B1 ;  /* 0x0000000000017941 */ /* 0x000fea0003800000 */
.L_x_108:
        /* <DEDUP_REMOVED lines=9> */
.L_x_111:
[----:B------:R-:W-:Y:S05]  /*4150*/  BSYNC B1 ;  /* 0x0000000000017941 */ /* 0x000fea0003800000 */
.L_x_110:
        /* <DEDUP_REMOVED lines=9> */
.L_x_113:
[----:B------:R-:W-:Y:S05]  /*41f0*/  BSYNC B1 ;  /* 0x0000000000017941 */ /* 0x000fea0003800000 */
.L_x_112:
        /* <DEDUP_REMOVED lines=9> */
.L_x_115:
[----:B------:R-:W-:Y:S05]  /*4290*/  BSYNC B1 ;  /* 0x0000000000017941 */ /* 0x000fea0003800000 */
.L_x_114:
        /* <DEDUP_REMOVED lines=9> */
.L_x_117:
[----:B------:R-:W-:Y:S05]  /*4330*/  BSYNC B1 ;  /* 0x0000000000017941 */ /* 0x000fea0003800000 */
.L_x_116:
        /* <DEDUP_REMOVED lines=9> */
.L_x_119:
[----:B------:R-:W-:Y:S05]  /*43d0*/  BSYNC B1 ;  /* 0x0000000000017941 */ /* 0x000fea0003800000 */
.L_x_118:
        /* <DEDUP_REMOVED lines=9> */
.L_x_121:
[----:B------:R-:W-:Y:S05]  /*4470*/  BSYNC B1 ;  /* 0x0000000000017941 */ /* 0x000fea0003800000 */
.L_x_120:
        /* <DEDUP_REMOVED lines=9> */
.L_x_123:
[----:B------:R-:W-:Y:S05]  /*4510*/  BSYNC B1 ;  /* 0x0000000000017941 */ /* 0x000fea0003800000 */
.L_x_122:
        /* <DEDUP_REMOVED lines=9> */
.L_x_125:
[----:B------:R-:W-:Y:S05]  /*45b0*/  BSYNC B1 ;  /* 0x0000000000017941 */ /* 0x000fea0003800000 */
.L_x_124:
[----:B-----5:R-:W-:Y:S01]  /*45c0*/  HADD2.F32 R13, -RZ, R23.H0_H0 ;  /* 0x20000017ff0d7230 */ /* 0x020fe20000004100 */
[----:B------:R-:W-:Y:S01]  /*45d0*/  ISETP.GT.AND P1, PT, R3, 0x59, P0 ;  /* 0x000000590300780c */ /* 0x000fe20000724270 */
[----:B------:R-:W-:Y:S01]  /*45e0*/  BSSY B1, `(.L_x_126) ;  /* 0x0000008000017945 */ /* 0x000fe20003800000 */
[----:B0-----:R-:W-:Y:S02]  /*45f0*/  PRMT R18, R23, 0x7610, R18 ;  /* 0x0000761017127816 */ /* 0x001fe40000000012 */
[----:B------:R-:W-:-:S04]  /*4600*/  FMUL R13, R13, R168 ;  /* 0x000000a80d0d7220 */ /* 0x000fc80000400000 */
[----:B------:R-:W-:-:S05]  /*4610*/  FFMA R13, R166, R169, R13 ;  /* 0x000000a9a60d7223 */ /* 0x000fca000000000d */
[----:B------:R-:W-:-:S05]  /*4620*/  F2FP.F16.F32.PACK_AB R13, RZ, R13 ;  /* 0x0000000dff0d723e */ /* 0x000fca00000000ff */
[----:B------:R0:W-:Y:S01]  /*4630*/  @P2 STG.E.U16 desc[UR36][R10.64+0xb0], R13 ;  /* 0x0000b00d0a002986 */ /* 0x0001e2000c101524 */
[----:B------:R-:W-:Y:S05]  /*4640*/  @!P1 BRA `(.L_x_127) ;  /* 0x0000000000049947 */ /* 0x000fea0003800000 */
[----:B------:R0:W5:Y:S02]  /*4650*/  LDG.E.LTC128B.U16 R18, desc[UR36][R120.64+0xb2] ;  /* 0x0000b22478127981 */ /* 0x000164000c1e1520 */
.L_x_127:
[----:B------:R-:W-:Y:S05]  /*4660*/  BSYNC B1 ;  /* 0x0000000000017941 */ /* 0x000fea0003800000 */
.L_x_126:
[----:B0----5:R-:W-:Y:S01]  /*4670*/  HADD2.F32 R13, -RZ, R18.H0_H0 ;  /* 0x20000012ff0d7230 */ /* 0x021fe20000004100 */
[----:B------:R-:W-:Y:S02]  /*4680*/  ISETP.GT.AND P0, PT, R12, 0x80, PT ;  /* 0x000000800c00780c */ /* 0x000fe40003f04270 */
[C---:B------:R-:W-:Y:S02]  /*4690*/  SHF.L.U64.HI R23, R14.reuse, 0x8, R15 ;  /* 0x000000080e177819 */ /* 0x040fe4000001020f */
[----:B--2-4-:R-:W-:Y:S01]  /*46a0*/  FMUL R120, R13, R168 ;  /* 0x000000a80d787220 */ /* 0x014fe20000400000 */
[----:B------:R-:W-:Y:S01]  /*46b0*/  IMAD.SHL.U32 R13, R14, 0x100, RZ ;  /* 0x000001000e0d7824 */ /* 0x000fe200078e00ff */
[----:B------:R-:W-:Y:S02]  /*46c0*/  ISETP.GT.AND P3, PT, R3, RZ, P0 ;  /* 0x000000ff0300720c */ /* 0x000fe40000764270 */
[----:B------:R-:W-:Y:S02]  /*46d0*/  FFMA R120, R167, R169, R120 ;  /* 0x000000a9a7787223 */ /* 0x000fe40000000078 */
[----:B------:R-:W-:-:S03]  /*46e0*/  IADD3 R14, P2, R13, R6, RZ ;  /* 0x000000060d0e7210 */ /* 0x000fc60007f5e0ff */
[----:B------:R-:W-:Y:S02]  /*46f0*/  F2FP.F16.F32.PACK_AB R120, RZ, R120 ;  /* 0x00000078ff78723e */ /* 0x000fe400000000ff */
[----:B------:R-:W-:-:S03]  /*4700*/  IMAD.X R15, R23, 0x1, R7, P2 ;  /* 0x00000001170f7824 */ /* 0x000fc600010e0607 */
[----:B------:R0:W-:Y:S04]  /*4710*/  @P1 STG.E.U16 desc[UR36][R10.64+0xb2], R120 ;  /* 0x0000b2780a001986 */ /* 0x0001e8000c101524 */
[----:B------:R-:W2:Y:S01]  /*4720*/  @P3 LDG.E.LTC128B.U16 R18, desc[UR36][R14.64] ;  /* 0x000000240e123981 */ /* 0x000ea2000c1e1520 */
[C---:B------:R-:W-:Y:S01]  /*4730*/  IMAD.SHL.U32 R123, R20.reuse, 0x100, RZ ;  /* 0x00000100147b7824 */ /* 0x040fe200078e00ff */
[----:B------:R-:W-:Y:S02]  /*4740*/  LOP3.LUT R125, R13, 0x2, RZ, 0xfc, !PT ;  /* 0x000000020d7d7812 */ /* 0x000fe400078efcff */
[----:B------:R-:W-:Y:S02]  /*4750*/  ISETP.GT.AND P2, PT, R3, 0x1, P0 ;  /* 0x000000010300780c */ /* 0x000fe40000744270 */
[----:B------:R-:W-:-:S02]  /*4760*/  SHF.L.U64.HI R127, R20, 0x8, R21 ;  /* 0x00000008147f7819 */ /* 0x000fc40000010215 */
[----:B------:R-:W-:Y:S02]  /*4770*/  IADD3 R20, P1, R123, R4, RZ ;  /* 0x000000047b147210 */ /* 0x000fe40007f3e0ff */
[----:B------:R-:W-:-:S03]  /*4780*/  IADD3 R130, P4, R125, R6, RZ ;  /* 0x000000067d827210 */ /* 0x000fc60007f9e0ff */
[----:B------:R-:W-:Y:S02]  /*4790*/  IMAD.X R21, R127, 0x1, R5, P1 ;  /* 0x000000017f157824 */ /* 0x000fe400008e0605 */
[----:B------:R-:W-:Y:S02]  /*47a0*/  IMAD.X R131, R23, 0x1, R7, P4 ;  /* 0x0000000117837824 */ /* 0x000fe400020e0607 */
[----:B--2---:R-:W-:-:S05]  /*47b0*/  HADD2.F32 R121, -RZ, R18.H0_H0 ;  /* 0x20000012ff797230 */ /* 0x004fca0000004100 */
[----:B------:R-:W-:-:S04]  /*47c0*/  FMUL R121, R121, R168 ;  /* 0x000000a879797220 */ /* 0x000fc80000400000 */
[----:B------:R-:W-:-:S05]  /*47d0*/  FFMA R121, R72, R169, R121 ;  /* 0x000000a948797223 */ /* 0x000fca0000000079 */
[----:B------:R-:W-:-:S04]  /*47e0*/  F2FP.F16.F32.PACK_AB R121, RZ, R121 ;  /* 0x00000079ff79723e */ /* 0x000fc800000000ff */
[----:B0-----:R-:W-:-:S05]  /*47f0*/  PRMT R120, R121, 0x7610, R120 ;  /* 0x0000761079787816 */ /* 0x001fca0000000078 */
[----:B------:R0:W-:Y:S04]  /*4800*/  @P3 STG.E.U16 desc[UR36][R20.64], R120 ;  /* 0x0000007814003986 */ /* 0x0001e8000c101524 */
[----:B------:R-:W2:Y:S01]  /*4810*/  @P2 LDG.E.LTC128B.U16 R18, desc[UR36][R130.64] ;  /* 0x0000002482122981 */ /* 0x000ea2000c1e1520 */
[----:B------:R-:W-:Y:S01]  /*4820*/  LOP3.LUT R129, R123, 0x2, RZ, 0xfc, !PT ;  /* 0x000000027b817812 */ /* 0x000fe200078efcff */
[----:B------:R-:W-:Y:S01]  /*4830*/  BSSY B1, `(.L_x_128) ;  /* 0x000000f000017945 */ /* 0x000fe20003800000 */
[----:B------:R-:W-:-:S04]  /*4840*/  ISETP.GT.AND P1, PT, R12, 0x88, PT ;  /* 0x000000880c00780c */ /* 0x000fc80003f24270 */
[----:B------:R-:W-:Y:S01]  /*4850*/  ISETP.GT.AND P3, PT, R3, RZ, P1 ;  /* 0x000000ff0300720c */ /* 0x000fe20000f64270 */
[----:B--2---:R-:W-:-:S05]  /*4860*/  HADD2.F32 R121, -RZ, R18.H0_H0 ;  /* 0x20000012ff797230 */ /* 0x004fca0000004100 */
[----:B------:R-:W-:-:S04]  /*4870*/  FMUL R72, R121, R168 ;  /* 0x000000a879487220 */ /* 0x000fc80000400000 */
[----:B------:R-:W-:Y:S01]  /*4880*/  FFMA R73, R73, R169, R72 ;  /* 0x000000a949497223 */ /* 0x000fe20000000048 */
[----:B------:R-:W-:-:S04]  /*4890*/  IADD3 R72, P4, R129, R4, RZ ;  /* 0x0000000481487210 */ /* 0x000fc80007f9e0ff */
[----:B------:R-:W-:Y:S01]  /*48a0*/  F2FP.F16.F32.PACK_AB R121, RZ, R73 ;  /* 0x00000049ff79723e */ /* 0x000fe200000000ff */
[----:B------:R-:W-:Y:S01]  /*48b0*/  IMAD.X R73, R127, 0x1, R5, P4 ;  /* 0x000000017f497824 */ /* 0x000fe200020e0605 */
[----:B0-----:R-:W-:Y:S02]  /*48c0*/  IADD3 R120, P4, R13, R8, RZ ;  /* 0x000000080d787210 */ /* 0x001fe40007f9e0ff */
[----:B------:R-:W-:-:S03]  /*48d0*/  PRMT R122, R121, 0x7610, R122 ;  /* 0x00007610797a7816 */ /* 0x000fc6000000007a */
[----:B------:R-:W-:Y:S02]  /*48e0*/  IMAD.X R121, R23, 0x1, R9, P4 ;  /* 0x0000000117797824 */ /* 0x000fe400020e0609 */
[----:B------:R0:W-:Y:S01]  /*48f0*/  @P2 STG.E.U16 desc[UR36][R72.64], R122 ;  /* 0x0000007a48002986 */ /* 0x0001e2000c101524 */
[----:B------:R-:W-:Y:S05]  /*4900*/  @!P3 BRA `(.L_x_129) ;  /* 0x000000000004b947 */ /* 0x000fea0003800000 */
[----:B------:R2:W5:Y:S02]  /*4910*/  LDG.E.LTC128B.U16 R18, desc[UR36][R120.64] ;  /* 0x0000002478127981 */ /* 0x000564000c1e1520 */
.L_x_129:
[----:B------:R-:W-:Y:S05]  /*4920*/  BSYNC B1 ;  /* 0x0000000000017941 */ /* 0x000fea0003800000 */
.L_x_128:
[----:B0----5:R-:W-:Y:S01]  /*4930*/  HADD2.F32 R73, -RZ, R18.H0_H0 ;  /* 0x20000012ff497230 */ /* 0x021fe20000004100 */
[----:B------:R-:W-:Y:S01]  /*4940*/  IADD3 R72, P4, R123, R10, RZ ;  /* 0x0000000a7b487210 */ /* 0x000fe20007f9e0ff */
[----:B------:R-:W-:Y:S01]  /*4950*/  BSSY B1, `(.L_x_130) ;  /* 0x000000b000017945 */ /* 0x000fe20003800000 */
[----:B------:R-:W-:Y:S02]  /*4960*/  ISETP.GT.AND P2, PT, R3, 0x1, P1 ;  /* 0x000000010300780c */ /* 0x000fe40000f44270 */
[----:B------:R-:W-:-:S04]  /*4970*/  FMUL R73, R73, R168 ;  /* 0x000000a849497220 */ /* 0x000fc80000400000 */
[----:B------:R-:W-:-:S05]  /*4980*/  FFMA R73, R74, R169, R73 ;  /* 0x000000a94a497223 */ /* 0x000fca0000000049 */
[----:B------:R-:W-:Y:S01]  /*4990*/  F2FP.F16.F32.PACK_AB R74, RZ, R73 ;  /* 0x00000049ff4a723e */ /* 0x000fe200000000ff */
[----:B------:R-:W-:-:S05]  /*49a0*/  IMAD.X R73, R127, 0x1, R11, P4 ;  /* 0x000000017f497824 */ /* 0x000fca00020e060b */
[----:B------:R0:W-:Y:S01]  /*49b0*/  @P3 STG.E.U16 desc[UR36][R72.64], R74 ;  /* 0x0000004a48003986 */ /* 0x0001e2000c101524 */
[----:B------:R-:W-:Y:S05]  /*49c0*/  @!P2 BRA `(.L_x_131) ;  /* 0x00000000000ca947 */ /* 0x000fea0003800000 */
[----:B------:R-:W-:-:S05]  /*49d0*/  IADD3 R130, P3, R125, R8, RZ ;  /* 0x000000087d827210 */ /* 0x000fca0007f7e0ff */
[----:B------:R-:W-:-:S05]  /*49e0*/  IMAD.X R131, R23, 0x1, R9, P3 ;  /* 0x0000000117837824 */ /* 0x000fca00018e0609 */
[----:B------:R4:W5:Y:S03]  /*49f0*/  LDG.E.LTC128B.U16 R18, desc[UR36][R130.64] ;  /* 0x0000002482127981 */ /* 0x000966000c1e1520 */
.L_x_131:
[----:B------:R-:W-:Y:S05]  /*4a00*/  BSYNC B1 ;  /* 0x0000000000017941 */ /* 0x000fea0003800000 */
.L_x_130:
[----:B----45:R-:W-:Y:S01]  /*4a10*/  HADD2.F32 R131, -RZ, R18.H0_H0 ;  /* 0x20000012ff837230 */ /* 0x030fe20000004100 */
[----:B------:R-:W-:Y:S02]  /*4a20*/  ISETP.GT.AND P3, PT, R3, 0x8, P0 ;  /* 0x000000080300780c */ /* 0x000fe40000764270 */
[----:B------:R-:W-:Y:S02]  /*4a30*/  IADD3 R134, P4, R129, R10, RZ ;  /* 0x0000000a81867210 */ /* 0x000fe40007f9e0ff */
[----:B0-----:R-:W-:Y:S01]  /*4a40*/  FMUL R74, R131, R168 ;  /* 0x000000a8834a7220 */ /* 0x001fe20000400000 */
[----:B------:R-:W-:Y:S02]  /*4a50*/  LOP3.LUT R131, R13, 0x10, RZ, 0xfc, !PT ;  /* 0x000000100d837812 */ /* 0x000fe400078efcff */
[----:B------:R-:W-:Y:S02]  /*4a60*/  IMAD.X R135, R127, 0x1, R11, P4 ;  /* 0x000000017f877824 */ /* 0x000fe400020e060b */
[----:B------:R-:W-:Y:S01]  /*4a70*/  FFMA R74, R75, R169, R74 ;  /* 0x000000a94b4a7223 */ /* 0x000fe2000000004a */
[----:B------:R-:W-:-:S04]  /*4a80*/  IADD3 R136, P5, R131, R6, RZ ;  /* 0x0000000683887210 */ /* 0x000fc80007fbe0ff */
[----:B------:R-:W-:Y:S01]  /*4a90*/  F2FP.F16.F32.PACK_AB R74, RZ, R74 ;  /* 0x0000004aff4a723e */ /* 0x000fe200000000ff */
[----:B------:R-:W-:-:S04]  /*4aa0*/  IMAD.X R137, R23, 0x1, R7, P5 ;  /* 0x0000000117897824 */ /* 0x000fc800028e0607 */
[----:B------:R0:W-:Y:S04]  /*4ab0*/  @P2 STG.E.U16 desc[UR36][R134.64], R74 ;  /* 0x0000004a86002986 */ /* 0x0001e8000c101524 */
[----:B------:R-:W4:Y:S01]  /*4ac0*/  @P3 LDG.E.LTC128B.U16 R18, desc[UR36][R136.64] ;  /* 0x0000002488123981 */ /* 0x000f22000c1e1520 */
[----:B------:R-:W-:Y:S01]  /*4ad0*/  ISETP.GT.AND P2, PT, R3, 0x9, P0 ;  /* 0x000000090300780c */ /* 0x000fe20000744270 */
[----:B----4-:R-:W-:-:S05]  /*4ae0*/  HADD2.F32 R75, -RZ, R18.H0_H0 ;  /* 0x20000012ff4b7230 */ /* 0x010fca0000004100 */
[----:B------:R-:W-:Y:S01]  /*4af0*/  FMUL R133, R75, R168 ;  /* 0x000000a84b857220 */ /* 0x000fe20000400000 */
[----:B------:R-:W-:-:S03]  /*4b00*/  LOP3.LUT R75, R123, 0x10, RZ, 0xfc, !PT ;  /* 0x000000107b4b7812 */ /* 0x000fc600078efcff */
[----:B------:R-:W-:Y:S01]  /*4b10*/  FFMA R76, R76, R169, R133 ;  /* 0x000000a94c4c7223 */ /* 0x000fe20000000085 */
[----:B------:R-:W-:Y:S02]  /*4b20*/  LOP3.LUT R133, R13, 0x12, RZ, 0xfc, !PT ;  /* 0x000000120d857812 */ /* 0x000fe400078efcff */
[----:B------:R-:W-:Y:S02]  /*4b30*/  IADD3 R138, P4, R75, R4, RZ ;  /* 0x000000044b8a7210 */ /* 0x000fe40007f9e0ff */
[----:B------:R-:W-:Y:S02]  /*4b40*/  IADD3 R140, P5, R133, R6, RZ ;  /* 0x00000006858c7210 */ /* 0x000fe40007fbe0ff */
[----:B------:R-:W-:Y:S01]  /*4b50*/  F2FP.F16.F32.PACK_AB R76, RZ, R76 ;  /* 0x0000004cff4c723e */ /* 0x000fe200000000ff */
[----:B------:R-:W-:Y:S02]  /*4b60*/  IMAD.X R139, R127, 0x1, R5, P4 ;  /* 0x000000017f8b7824 */ /* 0x000fe400020e0605 */
[----:B------:R-:W-:Y:S01]  /*4b70*/  IMAD.X R141, R23, 0x1, R7, P5 ;  /* 0x00000001178d7824 */ /* 0x000fe200028e0607 */
[----:B------:R-:W-:-:S05]  /*4b80*/  PRMT R122, R76, 0x7610, R122 ;  /* 0x000076104c7a7816 */ /* 0x000fca000000007a */
[----:B------:R4:W-:Y:S04]  /*4b90*/  @P3 STG.E.U16 desc[UR36][R138.64], R122 ;  /* 0x0000007a8a003986 */ /* 0x0009e8000c101524 */
[----:B------:R-:W0:Y:S01]  /*4ba0*/  @P2 LDG.E.LTC128B.U16 R18, desc[UR36][R140.64] ;  /* 0x000000248c122981 */ /* 0x000e22000c1e1520 */
[----:B------:R-:W-:Y:S01]  /*4bb0*/  ISETP.GT.AND P3, PT, R3, 0x8, P1 ;  /* 0x000000080300780c */ /* 0x000fe20000f64270 */
[----:B------:R-:W-:Y:S01]  /*4bc0*/  BSSY B1, `(.L_x_132) ;  /* 0x000000d000017945 */ /* 0x000fe20003800000 */
[----:B0-----:R-:W-:-:S05]  /*4bd0*/  HADD2.F32 R135, -RZ, R18.H0_H0 ;  /* 0x20000012ff877230 */ /* 0x001fca0000004100 */
[----:B------:R-:W-:Y:S01]  /*4be0*/  FMUL R74, R135, R168 ;  /* 0x000000a8874a7220 */ /* 0x000fe20000400000 */
[----:B------:R-:W-:-:S03]  /*4bf0*/  LOP3.LUT R135, R123, 0x12, RZ, 0xfc, !PT ;  /* 0x000000127b877812 */ /* 0x000fc600078efcff */
[----:B------:R-:W-:Y:S01]  /*4c00*/  FFMA R74, R77, R169, R74 ;  /* 0x000000a94d4a7223 */ /* 0x000fe2000000004a */
[----:B------:R-:W-:-:S04]  /*4c10*/  IADD3 R76, P4, R135, R4, RZ ;  /* 0x00000004874c7210 */ /* 0x000fc80007f9e0ff */
[----:B------:R-:W-:Y:S01]  /*4c20*/  F2FP.F16.F32.PACK_AB R74, RZ, R74 ;  /* 0x0000004aff4a723e */ /* 0x000fe200000000ff */
[----:B------:R-:W-:-:S05]  /*4c30*/  IMAD.X R77, R127, 0x1, R5, P4 ;  /* 0x000000017f4d7824 */ /* 0x000fca00020e0605 */
[----:B------:R4:W-:Y:S01]  /*4c40*/  @P2 STG.E.U16 desc[UR36][R76.64], R74 ;  /* 0x0000004a4c002986 */ /* 0x0009e2000c101524 */
[----:B------:R-:W-:Y:S05]  /*4c50*/  @!P3 BRA `(.L_x_133) ;  /* 0x00000000000cb947 */ /* 0x000fea0003800000 */
[----:B----4-:R-:W-:-:S05]  /*4c60*/  IADD3 R76, P2, R131, R8, RZ ;  /* 0x00000008834c7210 */ /* 0x010fca0007f5e0ff */
[----:B------:R-:W-:-:S05]  /*4c70*/  IMAD.X R77, R23, 0x1, R9, P2 ;  /* 0x00000001174d7824 */ /* 0x000fca00010e0609 */
[----:B------:R0:W5:Y:S03]  /*4c80*/  LDG.E.LTC128B.U16 R18, desc[UR36][R76.64] ;  /* 0x000000244c127981 */ /* 0x000166000c1e1520 */
.L_x_133:
[----:B------:R-:W-:Y:S05]  /*4c90*/  BSYNC B1 ;  /* 0x0000000000017941 */ /* 0x000fea0003800000 */
.L_x_132:
[----:B0---45:R-:W-:Y:S01]  /*4ca0*/  HADD2.F32 R77, -RZ, R18.H0_H0 ;  /* 0x20000012ff4d7230 */ /* 0x031fe20000004100 */
        /* <DEDUP_REMOVED lines=9> */
[----:B0-----:R-:W-:-:S05]  /*4d40*/  IADD3 R76, P3, R133, R8, RZ ;  /* 0x00000008854c7210 */ /* 0x001fca0007f7e0ff */
[----:B------:R-:W-:-:S05]  /*4d50*/  IMAD.X R77, R23, 0x1, R9, P3 ;  /* 0x00000001174d7824 */ /* 0x000fca00018e0609 */
[----:B------:R4:W5:Y:S03]  /*4d60*/  LDG.E.LTC128B.U16 R18, desc[UR36][R76.64] ;  /* 0x000000244c127981 */ /* 0x000966000c1e1520 */
.L_x_135:
[----:B------:R-:W-:Y:S05]  /*4d70*/  BSYNC B1 ;  /* 0x0000000000017941 */ /* 0x000fea0003800000 */
.L_x_134:
[----:B0---45:R-:W-:Y:S01]  /*4d80*/  HADD2.F32 R77, -RZ, R18.H0_H0 ;  /* 0x20000012ff4d7230 */ /* 0x031fe20000004100 */
[----:B------:R-:W-:Y:S02]  /*4d90*/  ISETP.GT.AND P3, PT, R3, 0x10, P0 ;  /* 0x000000100300780c */ /* 0x000fe40000764270 */
[----:B------:R-:W-:Y:S02]  /*4da0*/  IADD3 R138, P4, R135, R10, RZ ;  /* 0x0000000a878a7210 */ /* 0x000fe40007f9e0ff */
[----:B------:R-:W-:Y:S01]  /*4db0*/  FMUL R74, R77, R168 ;  /* 0x000000a84d4a7220 */ /* 0x000fe20000400000 */
        /* <DEDUP_REMOVED lines=36> */
.L_x_137:
[----:B------:R-:W-:Y:S05]  /*5000*/  BSYNC B1 ;  /* 0x0000000000017941 */ /* 0x000fea0003800000 */
.L_x_136:
        /* <DEDUP_REMOVED lines=13> */
.L_x_139:
[----:B------:R-:W-:Y:S05]  /*50e0*/  BSYNC B1 ;  /* 0x0000000000017941 */ /* 0x000fea0003800000 */
.L_x_138:
        /* <DEDUP_REMOVED lines=40> */
.L_x_141:
[----:B------:R-:W-:Y:S05]  /*5370*/  BSYNC B1 ;  /* 0x0000000000017941 */ /* 0x000fea0003800000 */
.L_x_140:
        /* <DEDUP_REMOVED lines=13> */
.L_x_143:
[----:B------:R-:W-:Y:S05]  /*5450*/  BSYNC B1 ;  /* 0x0000000000017941 */ /* 0x000fea0003800000 */
.L_x_142:
        /* <DEDUP_REMOVED lines=40> */
.L_x_145:
[----:B------:R-:W-:Y:S05]  /*56e0*/  BSYNC B1 ;  /* 0x0000000000017941 */ /* 0x000fea0003800000 */
.L_x_144:
        /* <DEDUP_REMOVED lines=13> */
.L_x_147:
[----:B------:R-:W-:Y:S05]  /*57c0*/  BSYNC B1 ;  /* 0x0000000000017941 */ /* 0x000fea0003800000 */
.L_x_146:
        /* <DEDUP_REMOVED lines=40> */
.L_x_149:
[----:B------:R-:W-:Y:S05]  /*5a50*/  BSYNC B1 ;  /* 0x0000000000017941 */ /* 0x000fea0003800000 */
.L_x_148:
        /* <DEDUP_REMOVED lines=13> */
.L_x_151:
[----:B------:R-:W-:Y:S05]  /*5b30*/  BSYNC B1 ;  /* 0x0000000000017941 */ /* 0x000fea0003800000 */
.L_x_150:
        /* <DEDUP_REMOVED lines=40> */
.L_x_153:
[----:B------:R-:W-:Y:S05]  /*5dc0*/  BSYNC B1 ;  /* 0x0000000000017941 */ /* 0x000fea0003800000 */
.L_x_152:
        /* <DEDUP_REMOVED lines=13> */
.L_x_155:
[----:B------:R-:W-:Y:S05]  /*5ea0*/  BSYNC B1 ;  /* 0x0000000000017941 */ /* 0x000fea0003800000 */
.L_x_154:
        /* <DEDUP_REMOVED lines=40> */
.L_x_157:
[----:B------:R-:W-:Y:S05]  /*6130*/  BSYNC B1 ;  /* 0x0000000000017941 */ /* 0x000fea0003800000 */
.L_x_156:
        /* <DEDUP_REMOVED lines=13> */
.L_x_159:
[----:B------:R-:W-:Y:S05]  /*6210*/  BSYNC B1 ;  /* 0x0000000000017941 */ /* 0x000fea0003800000 */
.L_x_158:
        /* <DEDUP_REMOVED lines=19> */
[----:B-1-3--:R-:W-:Y:S02]  /*6350*/  IADD3 R170, P5, R161, R6, RZ ;  /* 0x00000006a1aa7210 */ /* 0x00afe40007fbe0ff */
        /* <DEDUP_REMOVED lines=17> */
[----:B-1----:R-:W-:-:S05]  /*6470*/  IADD3 R104, P2, R101, R8, RZ ;  /* 0x0000000865687210 */ /* 0x002fca0007f5e0ff */
[----:B------:R-:W-:-:S05]  /*6480*/  IMAD.X R105, R23, 0x1, R9, P2 ;  /* 0x0000000117697824 */ /* 0x000fca00010e0609 */
[----:B------:R0:W5:Y:S03]  /*6490*/  LDG.E.LTC128B.U16 R18, desc[UR36][R104.64] ;  /* 0x0000002468127981 */ /* 0x000166000c1e1520 */
.L_x_161:
[----:B------:R-:W-:Y:S05]  /*64a0*/  BSYNC B1 ;  /* 0x0000000000017941 */ /* 0x000fea0003800000 */
.L_x_160:
        /* <DEDUP_REMOVED lines=13> */
.L_x_163:
[----:B------:R-:W-:Y:S05]  /*6580*/  BSYNC B1 ;  /* 0x0000000000017941 */ /* 0x000fea0003800000 */
.L_x_162:
        /* <DEDUP_REMOVED lines=11> */
[----:B------:R-:W3:Y:S01]  /*6640*/  @P3 LDG.E.LTC128B.U16 R18, desc[UR36][R170.64] ;  /* 0x00000024aa123981 */ /* 0x000ee2000c1e1520 */
[----:B------:R-:W-:Y:S01]  /*6650*/  ISETP.GT.AND P2, PT, R3, 0x49, P0 ;  /* 0x000000490300780c */ /* 0x000fe20000744270 */
[----:B---3--:R-:W-:-:S05]  /*6660*/  HADD2.F32 R107, -RZ, R18.H0_H0 ;  /* 0x20000012ff6b7230 */ /* 0x008fca0000004100 */
        /* <DEDUP_REMOVED lines=26> */
.L_x_165:
[----:B------:R-:W-:Y:S05]  /*6810*/  BSYNC B1 ;  /* 0x0000000000017941 */ /* 0x000fea0003800000 */
.L_x_164:
        /* <DEDUP_REMOVED lines=13> */
.L_x_167:
[----:B------:R-:W-:Y:S05]  /*68f0*/  BSYNC B1 ;  /* 0x0000000000017941 */ /* 0x000fea0003800000 */
.L_x_166:
        /* <DEDUP_REMOVED lines=25> */
[----:B------:R-:W3:Y:S01]  /*6a90*/  @P2 LDG.E.LTC128B.U16 R18, desc[UR36][R180.64] ;  /* 0x00000024b4122981 */ /* 0x000ee2000c1e1520 */
[----:B------:R-:W-:Y:S01]  /*6aa0*/  ISETP.GT.AND P3, PT, R3, 0x50, P1 ;  /* 0x000000500300780c */ /* 0x000fe20000f64270 */
[----:B------:R-:W-:Y:S01]  /*6ab0*/  BSSY B1, `(.L_x_168) ;  /* 0x000000d000017945 */ /* 0x000fe20003800000 */
[----:B---3--:R-:W-:-:S05]  /*6ac0*/  HADD2.F32 R173, -RZ, R18.H0_H0 ;  /* 0x20000012ffad7230 */ /* 0x008fca0000004100 */
[----:B0-----:R-:W-:Y:S01]  /*6ad0*/  FMUL R74, R173, R168 ;  /* 0x000000a8ad4a7220 */ /* 0x001fe20000400000 */
        /* <DEDUP_REMOVED lines=10> */
.L_x_169:
[----:B------:R-:W-:Y:S05]  /*6b80*/  BSYNC B1 ;  /* 0x0000000000017941 */ /* 0x000fea0003800000 */
.L_x_168:
        /* <DEDUP_REMOVED lines=13> */
.L_x_171:
[----:B------:R-:W-:Y:S05]  /*6c60*/  BSYNC B1 ;  /* 0x0000000000017941 */ /* 0x000fea0003800000 */
.L_x_170:
        /* <DEDUP_REMOVED lines=22> */
[----:B------:R-:W-:-:S03]  /*6dd0*/  IMAD.X R183, R23, 0x1, R7, P4 ;  /* 0x0000000117b77824 */ /* 0x000fc600020e0607 */
[----:B------:R0:W-:Y:S04]  /*6de0*/  @P3 STG.E.U16 desc[UR36][R180.64], R116 ;  /* 0x00000074b4003986 */ /* 0x0001e8000c101524 */
[----:B------:R-:W3:Y:S01]  /*6df0*/  @P0 LDG.E.LTC128B.U16 R18, desc[UR36][R182.64] ;  /* 0x00000024b6120981 */ /* 0x000ee2000c1e1520 */
[----:B------:R-:W-:Y:S01]  /*6e00*/  ISETP.GT.AND P2, PT, R3, 0x58, P1 ;  /* 0x000000580300780c */ /* 0x000fe20000f44270 */
[----:B------:R-:W-:Y:S01]  /*6e10*/  BSSY B1, `(.L_x_172) ;  /* 0x000000d000017945 */ /* 0x000fe20003800000 */
[----:B---3--:R-:W-:-:S05]  /*6e20*/  HADD2.F32 R7, -RZ, R18.H0_H0 ;  /* 0x20000012ff077230 */ /* 0x008fca0000004100 */
        /* <DEDUP_REMOVED lines=8> */
[----:B0-----:R-:W-:-:S05]  /*6eb0*/  IADD3 R4, P0, R113, R8, RZ ;  /* 0x0000000871047210 */ /* 0x001fca0007f1e0ff */
[----:B------:R-:W-:-:S05]  /*6ec0*/  IMAD.X R5, R23, 0x1, R9, P0 ;  /* 0x0000000117057824 */ /* 0x000fca00000e0609 */
[----:B------:R1:W5:Y:S03]  /*6ed0*/  LDG.E.LTC128B.U16 R18, desc[UR36][R4.64] ;  /* 0x0000002404127981 */ /* 0x000366000c1e1520 */
.L_x_173:
[----:B------:R-:W-:Y:S05]  /*6ee0*/  BSYNC B1 ;  /* 0x0000000000017941 */ /* 0x000fea0003800000 */
.L_x_172:
[----:B01---5:R-:W-:Y:S01]  /*6ef0*/  HADD2.F32 R5, -RZ, R18.H0_H0 ;  /* 0x20000012ff057230 */ /* 0x023fe20000004100 */
[----:B------:R-:W-:Y:S01]  /*6f00*/  IADD3 R4, P0, R115, R10, RZ ;  /* 0x0000000a73047210 */ /* 0x000fe20007f1e0ff */
[----:B------:R-:W-:Y:S01]  /*6f10*/  BSSY B1, `(.L_x_174) ;  /* 0x000000b000017945 */ /* 0x000fe20003800000 */
[----:B------:R-:W-:Y:S02]  /*6f20*/  ISETP.GT.AND P1, PT, R3, 0x59, P1 ;  /* 0x000000590300780c */ /* 0x000fe40000f24270 */
[----:B------:R-:W-:-:S04]  /*6f30*/  FMUL R5, R5, R168 ;  /* 0x000000a805057220 */ /* 0x000fc80000400000 */
[----:B------:R-:W-:-:S05]  /*6f40*/  FFMA R5, R118, R169, R5 ;  /* 0x000000a976057223 */ /* 0x000fca0000000005 */
[----:B------:R-:W-:Y:S01]  /*6f50*/  F2FP.F16.F32.PACK_AB R6, RZ, R5 ;  /* 0x00000005ff06723e */ /* 0x000fe200000000ff */
[----:B------:R-:W-:Y:S01]  /*6f60*/  IMAD.X R5, R127, 0x1, R11, P0 ;  /* 0x000000017f057824 */ /* 0x000fe200000e060b */
[----:B------:R-:W-:-:S04]  /*6f70*/  IADD3 R8, P0, R175, R8, RZ ;  /* 0x00000008af087210 */ /* 0x000fc80007f1e0ff */
[----:B------:R0:W-:Y:S01]  /*6f80*/  @P2 STG.E.U16 desc[UR36][R4.64], R6 ;  /* 0x0000000604002986 */ /* 0x0001e2000c101524 */
[----:B------:R-:W-:Y:S01]  /*6f90*/  IMAD.X R9, R23, 0x1, R9, P0 ;  /* 0x0000000117097824 */ /* 0x000fe200000e0609 */
[----:B------:R-:W-:Y:S07]  /*6fa0*/  @!P1 BRA `(.L_x_175) ;  /* 0x0000000000049947 */ /* 0x000fee0003800000 */
[----:B------:R1:W5:Y:S02]  /*6fb0*/  LDG.E.LTC128B.U16 R18, desc[UR36][R8.64] ;  /* 0x0000002408127981 */ /* 0x000364000c1e1520 */
.L_x_175:
[----:B------:R-:W-:Y:S05]  /*6fc0*/  BSYNC B1 ;  /* 0x0000000000017941 */ /* 0x000fea0003800000 */
.L_x_174:
[----:B0----5:R-:W-:Y:S01]  /*6fd0*/  HADD2.F32 R5, -RZ, R18.H0_H0 ;  /* 0x20000012ff057230 */ /* 0x021fe20000004100 */
[----:B------:R-:W-:Y:S01]  /*6fe0*/  ISETP.GT.AND P0, PT, R12, 0x100, PT ;  /* 0x000001000c00780c */ /* 0x000fe20003f04270 */
[----:B------:R-:W-:Y:S03]  /*6ff0*/  BSSY B1, `(.L_x_176) ;  /* 0x000000c000017945 */ /* 0x000fe60003800000 */
[----:B------:R-:W-:Y:S01]  /*7000*/  FMUL R4, R5, R168 ;  /* 0x000000a805047220 */ /* 0x000fe20000400000 */
[----:B------:R-:W-:-:S03]  /*7010*/  ISETP.GT.AND P2, PT, R3, RZ, P0 ;  /* 0x000000ff0300720c */ /* 0x000fc60000744270 */
        /* <DEDUP_REMOVED lines=9> */
.L_x_177:
[----:B------:R-:W-:Y:S05]  /*70b0*/  BSYNC B1 ;  /* 0x0000000000017941 */ /* 0x000fea0003800000 */
.L_x_176:
[----:B0--3-5:R-:W-:Y:S01]  /*70c0*/  HADD2.F32 R5, -RZ, R18.H0_H0 ;  /* 0x20000012ff057230 */ /* 0x029fe20000004100 */
        /* <DEDUP_REMOVED lines=12> */
.L_x_179:
[----:B------:R-:W-:Y:S05]  /*7190*/  BSYNC B1 ;  /* 0x0000000000017941 */ /* 0x000fea0003800000 */
.L_x_178:
[----:B0--3-5:R-:W-:Y:S01]  /*71a0*/  HADD2.F32 R5, -RZ, R18.H0_H0 ;  /* 0x20000012ff057230 */ /* 0x029fe20000004100 */
        /* <DEDUP_REMOVED lines=13> */
.L_x_181:
[----:B------:R-:W-:Y:S05]  /*7280*/  BSYNC B1 ;  /* 0x0000000000017941 */ /* 0x000fea0003800000 */
.L_x_180:
        /* <DEDUP_REMOVED lines=13> */
.L_x_183:
[----:B------:R-:W-:Y:S05]  /*7360*/  BSYNC B1 ;  /* 0x0000000000017941 */ /* 0x000fea0003800000 */
.L_x_182:
[----:B0--3-5:R-:W-:Y:S01]  /*7370*/  HADD2.F32 R5, -RZ, R18.H0_H0 ;  /* 0x20000012ff057230 */ /* 0x029fe20000004100 */
[----:B------:R-:W-:Y:S01]  /*7380*/  ISETP.GT.AND P2, PT, R3, 0x8, P0 ;  /* 0x000000080300780c */ /* 0x000fe20000744270 */
[----:B------:R-:W-:Y:S03]  /*7390*/  BSSY B1, `(.L_x_184) ;  /* 0x000000b000017945 */ /* 0x000fe60003800000 */
[----:B------:R-:W-:-:S04]  /*73a0*/  FMUL R4, R5, R168 ;  /* 0x000000a805047220 */ /* 0x000fc80000400000 */
        /* <DEDUP_REMOVED lines=9> */
.L_x_185:
[----:B------:R-:W-:Y:S05]  /*7440*/  BSYNC B1 ;  /* 0x0000000000017941 */ /* 0x000fea0003800000 */
.L_x_184:
        /* <DEDUP_REMOVED lines=13> */
.L_x_187:
[----:B------:R-:W-:Y:S05]  /*7520*/  BSYNC B1 ;  /* 0x0000000000017941 */ /* 0x000fea0003800000 */
.L_x_186:
        /* <DEDUP_REMOVED lines=13> */
.L_x_189:
[----:B------:R-:W-:Y:S05]  /*7600*/  BSYNC B1 ;  /* 0x0000000000017941 */ /* 0x000fea0003800000 */
.L_x_188:
        /* <DEDUP_REMOVED lines=13> */
.L_x_191:
[----:B------:R-:W-:Y:S05]  /*76e0*/  BSYNC B1 ;  /* 0x0000000000017941 */ /* 0x000fea0003800000 */
.L_x_190:
        /* <DEDUP_REMOVED lines=13> */
.L_x_193:
[----:B------:R-:W-:Y:S05]  /*77c0*/  BSYNC B1 ;  /* 0x0000000000017941 */ /* 0x000fea0003800000 */
.L_x_192:
        /* <DEDUP_REMOVED lines=13> */
.L_x_195:
[----:B------:R-:W-:Y:S05]  /*78a0*/  BSYNC B1 ;  /* 0x0000000000017941 */ /* 0x000fea0003800000 */
.L_x_194:
        /* <DEDUP_REMOVED lines=13> */
.L_x_197:
[----:B------:R-:W-:Y:S05]  /*7980*/  BSYNC B1 ;  /* 0x0000000000017941 */ /* 0x000fea0003800000 */
.L_x_196:
        /* <DEDUP_REMOVED lines=13> */
.L_x_199:
[----:B------:R-:W-:Y:S05]  /*7a60*/  BSYNC B1 ;  /* 0x0000000000017941 */ /* 0x000fea0003800000 */
.L_x_198:
        /* <DEDUP_REMOVED lines=13> */
.L_x_201:
[----:B------:R-:W-:Y:S05]  /*7b40*/  BSYNC B1 ;  /* 0x0000000000017941 */ /* 0x000fea0003800000 */
.L_x_200:
        /* <DEDUP_REMOVED lines=13> */
.L_x_203:
[----:B------:R-:W-:Y:S05]  /*7c20*/  BSYNC B1 ;  /* 0x0000000000017941 */ /* 0x000fea0003800000 */
.L_x_202:
        /* <DEDUP_REMOVED lines=13> */
.L_x_205:
[----:B------:R-:W-:Y:S05]  /*7d00*/  BSYNC B1 ;  /* 0x0000000000017941 */ /* 0x000fea0003800000 */
.L_x_204:
        /* <DEDUP_REMOVED lines=13> */
.L_x_207:
[----:B------:R-:W-:Y:S05]  /*7de0*/  BSYNC B1 ;  /* 0x0000000000017941 */ /* 0x000fea0003800000 */
.L_x_206:
        /* <DEDUP_REMOVED lines=13> */
.L_x_209:
[----:B------:R-:W-:Y:S05]  /*7ec0*/  BSYNC B1 ;  /* 0x0000000000017941 */ /* 0x000fea0003800000 */
.L_x_208:
        /* <DEDUP_REMOVED lines=13> */
.L_x_211:
[----:B------:R-:W-:Y:S05]  /*7fa0*/  BSYNC B1 ;  /* 0x0000000000017941 */ /* 0x000fea0003800000 */
.L_x_210:
        /* <DEDUP_REMOVED lines=13> */
.L_x_213:
[----:B------:R-:W-:Y:S05]  /*8080*/  BSYNC B1 ;  /* 0x0000000000017941 */ /* 0x000fea0003800000 */
.L_x_212:
        /* <DEDUP_REMOVED lines=13> */
.L_x_215:
[----:B------:R-:W-:Y:S05]  /*8160*/  BSYNC B1 ;  /* 0x0000000000017941 */ /* 0x000fea0003800000 */
.L_x_214:
        /* <DEDUP_REMOVED lines=13> */
.L_x_217:
[----:B------:R-:W-:Y:S05]  /*8240*/  BSYNC B1 ;  /* 0x0000000000017941 */ /* 0x000fea0003800000 */
.L_x_216:
        /* <DEDUP_REMOVED lines=13> */
.L_x_219:
[----:B------:R-:W-:Y:S05]  /*8320*/  BSYNC B1 ;  /* 0x0000000000017941 */ /* 0x000fea0003800000 */
.L_x_218:
        /* <DEDUP_REMOVED lines=13> */
.L_x_221:
[----:B------:R-:W-:Y:S05]  /*8400*/  BSYNC B1 ;  /* 0x0000000000017941 */ /* 0x000fea0003800000 */
.L_x_220:
        /* <DEDUP_REMOVED lines=13> */
.L_x_223:
[----:B------:R-:W-:Y:S05]  /*84e0*/  BSYNC B1 ;  /* 0x0000000000017941 */ /* 0x000fea0003800000 */
.L_x_222:
        /* <DEDUP_REMOVED lines=13> */
.L_x_225:
[----:B------:R-:W-:Y:S05]  /*85c0*/  BSYNC B1 ;  /* 0x0000000000017941 */ /* 0x000fea0003800000 */
.L_x_224:
        /* <DEDUP_REMOVED lines=13> */
.L_x_227:
[----:B------:R-:W-:Y:S05]  /*86a0*/  BSYNC B1 ;  /* 0x0000000000017941 */ /* 0x000fea0003800000 */
.L_x_226:
        /* <DEDUP_REMOVED lines=13> */
.L_x_229:
[----:B------:R-:W-:Y:S05]  /*8780*/  BSYNC B1 ;  /* 0x0000000000017941 */ /* 0x000fea0003800000 */
.L_x_228:
        /* <DEDUP_REMOVED lines=13> */
.L_x_231:
[----:B------:R-:W-:Y:S05]  /*8860*/  BSYNC B1 ;  /* 0x0000000000017941 */ /* 0x000fea0003800000 */
.L_x_230:
        /* <DEDUP_REMOVED lines=13> */
.L_x_233:
[----:B------:R-:W-:Y:S05]  /*8940*/  BSYNC B1 ;  /* 0x0000000000017941 */ /* 0x000fea0003800000 */
.L_x_232:
        /* <DEDUP_REMOVED lines=13> */
.L_x_235:
[----:B------:R-:W-:Y:S05]  /*8a20*/  BSYNC B1 ;  /* 0x0000000000017941 */ /* 0x000fea0003800000 */
.L_x_234:
        /* <DEDUP_REMOVED lines=13> */
.L_x_237:
[----:B------:R-:W-:Y:S05]  /*8b00*/  BSYNC B1 ;  /* 0x0000000000017941 */ /* 0x000fea0003800000 */
.L_x_236:
        /* <DEDUP_REMOVED lines=13> */
.L_x_239:
[----:B------:R-:W-:Y:S05]  /*8be0*/  BSYNC B1 ;  /* 0x0000000000017941 */ /* 0x000fea0003800000 */
.L_x_238:
        /* <DEDUP_REMOVED lines=13> */
.L_x_241:
[----:B------:R-:W-:Y:S05]  /*8cc0*/  BSYNC B1 ;  /* 0x0000000000017941 */ /* 0x000fea0003800000 */
.L_x_240:
        /* <DEDUP_REMOVED lines=13> */
.L_x_243:
[----:B------:R-:W-:Y:S05]  /*8da0*/  BSYNC B1 ;  /* 0x0000000000017941 */ /* 0x000fea0003800000 */
.L_x_242:
        /* <DEDUP_REMOVED lines=13> */
.L_x_245:
[----:B------:R-:W-:Y:S05]  /*8e80*/  BSYNC B1 ;  /* 0x0000000000017941 */ /* 0x000fea0003800000 */
.L_x_244:
        /* <DEDUP_REMOVED lines=13> */
.L_x_247:
[----:B------:R-:W-:Y:S05]  /*8f60*/  BSYNC B1 ;  /* 0x0000000000017941 */ /* 0x000fea0003800000 */
.L_x_246:
        /* <DEDUP_REMOVED lines=13> */
.L_x_249:
[----:B------:R-:W-:Y:S05]  /*9040*/  BSYNC B1 ;  /* 0x0000000000017941 */ /* 0x000fea0003800000 */
.L_x_248:
        /* <DEDUP_REMOVED lines=13> */
.L_x_251:
[----:B------:R-:W-:Y:S05]  /*9120*/  BSYNC B1 ;  /* 0x0000000000017941 */ /* 0x000fea0003800000 */
.L_x_250:
        /* <DEDUP_REMOVED lines=13> */
.L_x_253:
[----:B------:R-:W-:Y:S05]  /*9200*/  BSYNC B1 ;  /* 0x0000000000017941 */ /* 0x000fea0003800000 */
.L_x_252:
        /* <DEDUP_REMOVED lines=13> */
.L_x_255:
[----:B------:R-:W-:Y:S05]  /*92e0*/  BSYNC B1 ;  /* 0x0000000000017941 */ /* 0x000fea0003800000 */
.L_x_254:
        /* <DEDUP_REMOVED lines=13> */
.L_x_257:
[----:B------:R-:W-:Y:S05]  /*93c0*/  BSYNC B1 ;  /* 0x0000000000017941 */ /* 0x000fea0003800000 */
.L_x_256:
        /* <DEDUP_REMOVED lines=13> */
.L_x_259:
[----:B------:R-:W-:Y:S05]  /*94a0*/  BSYNC B1 ;  /* 0x0000000000017941 */ /* 0x000fea0003800000 */
.L_x_258:
        /* <DEDUP_REMOVED lines=13> */
.L_x_261:
[----:B------:R-:W-:Y:S05]  /*9580*/  BSYNC B1 ;  /* 0x0000000000017941 */ /* 0x000fea0003800000 */
.L_x_260:
        /* <DEDUP_REMOVED lines=13> */
.L_x_263:
[----:B------:R-:W-:Y:S05]  /*9660*/  BSYNC B1 ;  /* 0x0000000000017941 */ /* 0x000fea0003800000 */
.L_x_262:
        /* <DEDUP_REMOVED lines=13> */
.L_x_265:
[----:B------:R-:W-:Y:S05]  /*9740*/  BSYNC B1 ;  /* 0x0000000000017941 */ /* 0x000fea0003800000 */
.L_x_264:
[----:B0--3-5:R-:W-:Y:S01]  /*9750*/  HADD2.F32 R5, -RZ, R18.H0_H0 ;  /* 0x20000012ff057230 */ /* 0x029fe20000004100 */
[----:B------:R-:W-:Y:S01]  /*9760*/  IADD3 R4, P3, R115, R20, RZ ;  /* 0x0000001473047210 */ /* 0x000fe20007f7e0ff */
[----:B------:R-:W-:Y:S01]  /*9770*/  BSSY B1, `(.L_x_266) ;  /* 0x000000b000017945 */ /* 0x000fe20003800000 */
[----:B------:R-:W-:Y:S02]  /*9780*/  ISETP.GT.AND P0, PT, R3, 0x59, P0 ;  /* 0x000000590300780c */ /* 0x000fe40000704270 */
[----:B------:R-:W-:-:S04]  /*9790*/  FMUL R5, R5, R168 ;  /* 0x000000a805057220 */ /* 0x000fc80000400000 */
[----:B------:R-:W-:-:S05]  /*97a0*/  FFMA R5, R68, R169, R5 ;  /* 0x000000a944057223 */ /* 0x000fca0000000005 */
[----:B------:R-:W-:Y:S01]  /*97b0*/  F2FP.F16.F32.PACK_AB R6, RZ, R5 ;  /* 0x00000005ff06723e */ /* 0x000fe200000000ff */
[----:B------:R-:W-:Y:S01]  /*97c0*/  IMAD.X R5, R21, 0x1, R127, P3 ;  /* 0x0000000115057824 */ /* 0x000fe200018e067f */
[----:B-1----:R-:W-:-:S04]  /*97d0*/  IADD3 R8, P3, R175, R14, RZ ;  /* 0x0000000eaf087210 */ /* 0x002fc80007f7e0ff */
[----:B------:R0:W-:Y:S01]  /*97e0*/  @P2 STG.E.U16 desc[UR36][R4.64], R6 ;  /* 0x0000000604002986 */ /* 0x0001e2000c101524 */
[----:B------:R-:W-:Y:S01]  /*97f0*/  IMAD.X R9, R15, 0x1, R23, P3 ;  /* 0x000000010f097824 */ /* 0x000fe200018e0617 */
[----:B------:R-:W-:Y:S07]  /*9800*/  @!P0 BRA `(.L_x_267) ;  /* 0x0000000000048947 */ /* 0x000fee0003800000 */
[----:B------:R1:W5:Y:S02]  /*9810*/  LDG.E.LTC128B.U16 R18, desc[UR36][R8.64] ;  /* 0x0000002408127981 */ /* 0x000364000c1e1520 */
.L_x_267:
[----:B------:R-:W-:Y:S05]  /*9820*/  BSYNC B1 ;  /* 0x0000000000017941 */ /* 0x000fea0003800000 */
.L_x_266:
[----:B0----5:R-:W-:Y:S01]  /*9830*/  HADD2.F32 R5, -RZ, R18.H0_H0 ;  /* 0x20000012ff057230 */ /* 0x021fe20000004100 */
        /* <DEDUP_REMOVED lines=12> */
.L_x_269:
[----:B------:R-:W-:Y:S05]  /*9900*/  BSYNC B1 ;  /* 0x0000000000017941 */ /* 0x000fea0003800000 */
.L_x_268:
        /* <DEDUP_REMOVED lines=13> */
.L_x_271:
[----:B------:R-:W-:Y:S05]  /*99e0*/  BSYNC B1 ;  /* 0x0000000000017941 */ /* 0x000fea0003800000 */
.L_x_270:
[----:B------:R-:W-:Y:S05]  /*99f0*/  @!P1 BRA `(.L_x_272) ;  /* 0x0000003400489947 */ /* 0x000fea0003800000 */
[----:B-----5:R-:W-:-:S05]  /*9a00*/  HADD2.F32 R3, -RZ, R18.H0_H0 ;  /* 0x20000012ff037230 */ /* 0x020fca0000004100 */
[----:B0-----:R-:W-:-:S04]  /*9a10*/  FMUL R4, R3, R168 ;  /* 0x000000a803047220 */ /* 0x001fc80000400000 */
[----:B------:R-:W-:Y:S01]  /*9a20*/  FFMA R71, R71, R169, R4 ;  /* 0x000000a947477223 */ /* 0x000fe20000000004 */
[----:B------:R-:W-:-:S04]  /*9a30*/  IADD3 R4, P0, R7, R72, RZ ;  /* 0x0000004807047210 */ /* 0x000fc80007f1e0ff */
[----:B------:R-:W-:Y:S01]  /*9a40*/  F2FP.F16.F32.PACK_AB R71, RZ, R71 ;  /* 0x00000047ff47723e */ /* 0x000fe200000000ff */
[----:B------:R-:W-:-:S05]  /*9a50*/  IMAD.X R5, R73, 0x1, R127, P0 ;  /* 0x0000000149057824 */ /* 0x000fca00000e067f */
[----:B------:R3:W-:Y:S01]  /*9a60*/  STG.E.U16 desc[UR36][R4.64], R71 ;  /* 0x0000004704007986 */ /* 0x0007e2000c101524 */
[----:B------:R-:W-:Y:S05]  /*9a70*/  BRA `(.L_x_272) ;  /* 0x0000003400287947 */ /* 0x000fea0003800000 */
.L_x_35:
[----:B------:R-:W-:Y:S01]  /*9a80*/  ULDC.64 UR4, c[0x0][0x5c0] ;  /* 0x0001700000047ab9 */ /* 0x000fe20000000a00 */
[----:B------:R-:W-:Y:S01]  /*9a90*/  ISETP.GT.AND P4, PT, R3, 0x1, P1 ;  /* 0x000000010300780c */ /* 0x000fe20000f84270 */
[-C--:B------:R-:W-:Y:S01]  /*9aa0*/  FMUL R120, R120, R169.reuse ;  /* 0x000000a978787220 */ /* 0x080fe20000400000 */
[----:B------:R-:W-:Y:S01]  /*9ab0*/  LEA R4, P0, R170, UR4, 0x1 ;  /* 0x00000004aa047c11 */ /* 0x000fe2000f8008ff */
[-C--:B------:R-:W-:Y:S01]  /*9ac0*/  FMUL R121, R121, R169.reuse ;  /* 0x000000a979797220 */ /* 0x080fe20000400000 */
[-C--:B------:R-:W-:Y:S01]  /*9ad0*/  FMUL R122, R122, R169.reuse ;  /* 0x000000a97a7a7220 */ /* 0x080fe20000400000 */
[----:B------:R-:W-:Y:S01]  /*9ae0*/  SHF.L.U64.HI R7, R20, 0x4, R21 ;  /* 0x0000000414077819 */ /* 0x000fe20000010215 */
[-C--:B------:R-:W-:Y:S01]  /*9af0*/  FMUL R123, R123, R169.reuse ;  /* 0x000000a97b7b7220 */ /* 0x080fe20000400000 */
[----:B------:R-:W-:Y:S01]  /*9b00*/  LEA.HI.X R5, R170, UR5, R23, 0x1, P0 ;  /* 0x00000005aa057c11 */ /* 0x000fe200080f0c17 */
[-C--:B------:R-:W-:Y:S01]  /*9b10*/  FMUL R124, R124, R169.reuse ;  /* 0x000000a97c7c7220 */ /* 0x080fe20000400000 */
[----:B------:R-:W-:Y:S01]  /*9b20*/  ISETP.GT.AND P0, PT, R12, 0x8, PT ;  /* 0x000000080c00780c */ /* 0x000fe20003f04270 */
[-C--:B------:R-:W-:Y:S01]  /*9b30*/  FMUL R125, R125, R169.reuse ;  /* 0x000000a97d7d7220 */ /* 0x080fe20000400000 */
[----:B------:R-:W-:Y:S01]  /*9b40*/  LEA R6, P5, R20, R4, 0x4 ;  /* 0x0000000414067211 */ /* 0x000fe200078a20ff */
[-C--:B------:R-:W-:Y:S01]  /*9b50*/  FMUL R126, R126, R169.reuse ;  /* 0x000000a97e7e7220 */ /* 0x080fe20000400000 */
[----:B------:R-:W-:Y:S01]  /*9b60*/  ISETP.GT.AND P3, PT, R3, RZ, P0 ;  /* 0x000000ff0300720c */ /* 0x000fe20000764270 */
[----:B------:R-:W-:Y:S01]  /*9b70*/  FMUL R127, R127, R169 ;  /* 0x000000a97f7f7220 */ /* 0x000fe20000400000 */
[----:B------:R-:W-:Y:S01]  /*9b80*/  F2FP.F16.F32.PACK_AB R120, RZ, R120 ;  /* 0x00000078ff78723e */ /* 0x000fe200000000ff */
[----:B------:R-:W-:Y:S01]  /*9b90*/  IMAD.X R7, R7, 0x1, R5, P5 ;  /* 0x0000000107077824 */ /* 0x000fe200028e0605 */
[----:B------:R-:W-:Y:S01]  /*9ba0*/  F2FP.F16.F32.PACK_AB R121, RZ, R121 ;  /* 0x00000079ff79723e */ /* 0x000fe200000000ff */
[-C--:B------:R-:W-:Y:S01]  /*9bb0*/  FMUL R128, R128, R169.reuse ;  /* 0x000000a980807220 */ /* 0x080fe20000400000 */
[----:B------:R-:W-:Y:S01]  /*9bc0*/  F2FP.F16.F32.PACK_AB R122, RZ, R122 ;  /* 0x0000007aff7a723e */ /* 0x000fe200000000ff */
[----:B------:R-:W-:Y:S01]  /*9bd0*/  @P2 STG.E.U16 desc[UR36][R4.64], R120 ;  /* 0x0000007804002986 */ /* 0x000fe2000c101524 */
[----:B------:R-:W-:Y:S01]  /*9be0*/  ISETP.GT.AND P2, PT, R3, 0x1, P0 ;  /* 0x000000010300780c */ /* 0x000fe20000744270 */
[-C--:B------:R-:W-:Y:S01]  /*9bf0*/  FMUL R129, R129, R169.reuse ;  /* 0x000000a981817220 */ /* 0x080fe20000400000 */
[C---:B------:R-:W-:Y:S01]  /*9c00*/  ISETP.GT.AND P5, PT, R3.reuse, 0x8, P1 ;  /* 0x000000080300780c */ /* 0x040fe20000fa4270 */
[----:B------:R-:W-:Y:S01]  /*9c10*/  @P4 STG.E.U16 desc[UR36][R4.64+0x2], R121 ;  /* 0x0000027904004986 */ /* 0x000fe2000c101524 */
[C---:B------:R-:W-:Y:S01]  /*9c20*/  ISETP.GT.AND P4, PT, R3.reuse, 0x9, P1 ;  /* 0x000000090300780c */ /* 0x040fe20000f84270 */
[----:B------:R-:W-:Y:S01]  /*9c30*/  FMUL R130, R130, R169 ;  /* 0x000000a982827220 */ /* 0x000fe20000400000 */
[----:B------:R-:W-:Y:S01]  /*9c40*/  F2FP.F16.F32.PACK_AB R123, RZ, R123 ;  /* 0x0000007bff7b723e */ /* 0x000fe200000000ff */
[----:B------:R-:W-:Y:S01]  /*9c50*/  @P3 STG.E.U16 desc[UR36][R6.64], R122 ;  /* 0x0000007a06003986 */ /* 0x000fe2000c101524 */
[----:B------:R-:W-:Y:S01]  /*9c60*/  ISETP.GT.AND P3, PT, R3, 0x8, P0 ;  /* 0x000000080300780c */ /* 0x000fe20000764270 */
[-C--:B------:R-:W-:Y:S01]  /*9c70*/  FMUL R131, R131, R169.reuse ;  /* 0x000000a983837220 */ /* 0x080fe20000400000 */
[----:B------:R-:W-:Y:S01]  /*9c80*/  F2FP.F16.F32.PACK_AB R124, RZ, R124 ;  /* 0x0000007cff7c723e */ /* 0x000fe200000000ff */
[----:B------:R-:W-:Y:S01]  /*9c90*/  FMUL R132, R132, R169 ;  /* 0x000000a984847220 */ /* 0x000fe20000400000 */
[----:B------:R-:W-:Y:S01]  /*9ca0*/  F2FP.F16.F32.PACK_AB R125, RZ, R125 ;  /* 0x0000007dff7d723e */ /* 0x000fe200000000ff */
[----:B------:R-:W-:Y:S01]  /*9cb0*/  @P2 STG.E.U16 desc[UR36][R6.64+0x2], R123 ;  /* 0x0000027b06002986 */ /* 0x000fe2000c101524 */
[----:B------:R-:W-:Y:S01]  /*9cc0*/  F2FP.F16.F32.PACK_AB R126, RZ, R126 ;  /* 0x0000007eff7e723e */ /* 0x000fe200000000ff */
        /* <DEDUP_REMOVED lines=10> */
[----:B------:R-:W-:Y:S01]  /*9d70*/  @P3 STG.E.U16 desc[UR36][R6.64+0x10], R126 ;  /* 0x0000107e06003986 */ /* 0x000fe2000c101524 */
[----:B------:R-:W-:Y:S01]  /*9d80*/  ISETP.GT.AND P3, PT, R3, 0x10, P0 ;  /* 0x000000100300780c */ /* 0x000fe20000764270 */
        /* <DEDUP_REMOVED lines=58> */
[-C--:B------:R-:W-:Y:S01]  /*a130*/  FMUL R151, R151, R169.reuse ;  /* 0x000000a997977220 */ /* 0x080fe20000400000 */
[----:B------:R-:W-:Y:S01]  /*a140*/  F2FP.F16.F32.PACK_AB R144, RZ, R144 ;  /* 0x00000090ff90723e */ /* 0x000fe200000000ff */
        /* <DEDUP_REMOVED lines=59> */
[C---:B------:R-:W-:Y:S01]  /*a500*/  ISETP.GT.AND P2, PT, R3.reuse, 0x49, P0 ;  /* 0x000000490300780c */ /* 0x040fe20000744270 */
[----:B------:R-:W-:Y:S01]  /*a510*/  IMAD.SHL.U32 R13, R20, 0x100, RZ ;  /* 0x00000100140d7824 */ /* 0x000fe200078e00ff */
        /* <DEDUP_REMOVED lines=14> */
[C---:B------:R-:W-:Y:S01]  /*a600*/  ISETP.GT.AND P2, PT, R3.reuse, 0x51, P0 ;  /* 0x000000510300780c */ /* 0x040fe20000744270 */
[-C--:B------:R-:W-:Y:S01]  /*a610*/  FMUL R74, R74, R169.reuse ;  /* 0x000000a94a4a7220 */ /* 0x080fe20000400000 */
[----:B------:R-:W-:Y:S01]  /*a620*/  F2FP.F16.F32.PACK_AB R164, RZ, R164 ;  /* 0x000000a4ffa4723e */ /* 0x000fe200000000ff */
[----:B------:R-:W-:Y:S01]  /*a630*/  @P3 STG.E.U16 desc[UR36][R4.64+0xa0], R160 ;  /* 0x0000a0a004003986 */ /* 0x000fe2000c101524 */
[----:B------:R-:W-:Y:S01]  /*a640*/  ISETP.GT.AND P3, PT, R3, 0x58, P1 ;  /* 0x000000580300780c */ /* 0x000fe20000f64270 */
[----:B------:R-:W-:Y:S01]  /*a650*/  FMUL R75, R75, R169 ;  /* 0x000000a94b4b7220 */ /* 0x000fe20000400000 */
[C---:B------:R-:W-:Y:S01]  /*a660*/  ISETP.GT.AND P1, PT, R3.reuse, 0x59, P1 ;  /* 0x000000590300780c */ /* 0x040fe20000f24270 */
[----:B------:R-:W-:Y:S01]  /*a670*/  @P5 STG.E.U16 desc[UR36][R4.64+0xa2], R161 ;  /* 0x0000a2a104005986 */ /* 0x000fe2000c101524 */
[----:B------:R-:W-:Y:S01]  /*a680*/  F2FP.F16.F32.PACK_AB R165, RZ, R165 ;  /* 0x000000a5ffa5723e */ /* 0x000fe200000000ff */
[-C--:B------:R-:W-:Y:S01]  /*a690*/  FMUL R76, R76, R169.reuse ;  /* 0x000000a94c4c7220 */ /* 0x080fe20000400000 */
[----:B------:R-:W-:Y:S01]  /*a6a0*/  F2FP.F16.F32.PACK_AB R166, RZ, R166 ;  /* 0x000000a6ffa6723e */ /* 0x000fe200000000ff */
[----:B------:R-:W-:Y:S01]  /*a6b0*/  @P4 STG.E.U16 desc[UR36][R6.64+0xa0], R162 ;  /* 0x0000a0a206004986 */ /* 0x000fe2000c101524 */
[C---:B------:R-:W-:Y:S01]  /*a6c0*/  ISETP.GT.AND P4, PT, R3.reuse, 0x58, P0 ;  /* 0x000000580300780c */ /* 0x040fe20000784270 */
[-C--:B------:R-:W-:Y:S01]  /*a6d0*/  FMUL R78, R78, R169.reuse ;  /* 0x000000a94e4e7220 */ /* 0x080fe20000400000 */
[----:B------:R-:W-:Y:S01]  /*a6e0*/  ISETP.GT.AND P0, PT, R3, 0x59, P0 ;  /* 0x000000590300780c */ /* 0x000fe20000704270 */
[----:B------:R-:W-:Y:S01]  /*a6f0*/  @P2 STG.E.U16 desc[UR36][R6.64+0xa2], R163 ;  /* 0x0000a2a306002986 */ /* 0x000fe2000c101524 */
[----:B------:R-:W-:Y:S01]  /*a700*/  SHF.L.U64.HI R21, R20, 0x8, R21 ;  /* 0x0000000814157819 */ /* 0x000fe20000010215 */
[-C--:B------:R-:W-:Y:S01]  /*a710*/  FMUL R80, R80, R169.reuse ;  /* 0x000000a950507220 */ /* 0x080fe20000400000 */
[----:B------:R-:W-:Y:S01]  /*a720*/  F2FP.F16.F32.PACK_AB R72, RZ, R72 ;  /* 0x00000048ff48723e */ /* 0x000fe200000000ff */
[----:B------:R-:W-:Y:S01]  /*a730*/  @P3 STG.E.U16 desc[UR36][R4.64+0xb0], R164 ;  /* 0x0000b0a404003986 */ /* 0x000fe2000c101524 */
[----:B------:R-:W-:Y:S01]  /*a740*/  ISETP.GT.AND P3, PT, R12, 0x80, PT ;  /* 0x000000800c00780c */ /* 0x000fe20003f64270 */
[----:B------:R-:W-:Y:S01]  /*a750*/  FMUL R83, R83, R169 ;  /* 0x000000a953537220 */ /* 0x000fe20000400000 */
[----:B------:R-:W-:Y:S01]  /*a760*/  F2FP.F16.F32.PACK_AB R167, RZ, R167 ;  /* 0x000000a7ffa7723e */ /* 0x000fe200000000ff */
[----:B------:R-:W-:Y:S01]  /*a770*/  @P1 STG.E.U16 desc[UR36][R4.64+0xb2], R165 ;  /* 0x0000b2a504001986 */ /* 0x000fe2000c101524 */
[----:B------:R-:W-:Y:S01]  /*a780*/  ISETP.GT.AND P2, PT, R3, RZ, P3 ;  /* 0x000000ff0300720c */ /* 0x000fe20001f44270 */
[-C--:B------:R-:W-:Y:S01]  /*a790*/  FMUL R85, R85, R169.reuse ;  /* 0x000000a955557220 */ /* 0x080fe20000400000 */
[----:B------:R-:W-:Y:S01]  /*a7a0*/  PRMT R11, R72, 0x7610, R11 ;  /* 0x00007610480b7816 */ /* 0x000fe2000000000b */
[----:B------:R-:W-:Y:S01]  /*a7b0*/  @P4 STG.E.U16 desc[UR36][R6.64+0xb0], R166 ;  /* 0x0000b0a606004986 */ /* 0x000fe2000c101524 */
[CC--:B------:R-:W-:Y:S01]  /*a7c0*/  IADD3 R8, P4, R13.reuse, R4.reuse, RZ ;  /* 0x000000040d087210 */ /* 0x0c0fe20007f9e0ff */
[-C--:B------:R-:W-:Y:S01]  /*a7d0*/  FMUL R86, R86, R169.reuse ;  /* 0x000000a956567220 */ /* 0x080fe20000400000 */
[----:B------:R-:W-:Y:S01]  /*a7e0*/  LOP3.LUT R15, R13, 0x2, RZ, 0xfc, !PT ;  /* 0x000000020d0f7812 */ /* 0x000fe200078efcff */
[----:B------:R-:W-:Y:S01]  /*a7f0*/  @P0 STG.E.U16 desc[UR36][R6.64+0xb2], R167 ;  /* 0x0000b2a706000986 */ /* 0x000fe2000c101524 */
[----:B------:R-:W-:Y:S01]  /*a800*/  ISETP.GT.AND P1, PT, R3, 0x1, P3 ;  /* 0x000000010300780c */ /* 0x000fe20001f24270 */
[--C-:B------:R-:W-:Y:S01]  /*a810*/  IMAD.X R9, R21, 0x1, R5.reuse, P4 ;  /* 0x0000000115097824 */ /* 0x100fe200020e0605 */
[----:B------:R-:W-:Y:S01]  /*a820*/  IADD3 R72, P0, R15, R4, RZ ;  /* 0x000000040f487210 */ /* 0x000fe20007f1e0ff */
[----:B------:R-:W-:Y:S01]  /*a830*/  FMUL R87, R87, R169 ;  /* 0x000000a957577220 */ /* 0x000fe20000400000 */
[----:B------:R-:W-:Y:S01]  /*a840*/  F2FP.F16.F32.PACK_AB R10, RZ, R73 ;  /* 0x00000049ff0a723e */ /* 0x000fe200000000ff */
[-C--:B------:R-:W-:Y:S01]  /*a850*/  FMUL R88, R88, R169.reuse ;  /* 0x000000a958587220 */ /* 0x080fe20000400000 */
[----:B------:R0:W-:Y:S01]  /*a860*/  @P2 STG.E.U16 desc[UR36][R8.64], R11 ;  /* 0x0000000b08002986 */ /* 0x0001e2000c101524 */
[----:B------:R-:W-:Y:S01]  /*a870*/  ISETP.GT.AND P2, PT, R12, 0x88, PT ;  /* 0x000000880c00780c */ /* 0x000fe20003f44270 */
[----:B------:R-:W-:Y:S01]  /*a880*/  IMAD.X R73, R21, 0x1, R5, P0 ;  /* 0x0000000115497824 */ /* 0x000fe200000e0605 */
[----:B------:R-:W-:Y:S01]  /*a890*/  PRMT R18, R10, 0x7610, R18 ;  /* 0x000076100a127816 */ /* 0x000fe20000000012 */
[-C--:B------:R-:W-:Y:S01]  /*a8a0*/  FMUL R90, R90, R169.reuse ;  /* 0x000000a95a5a7220 */ /* 0x080fe20000400000 */
[----:B------:R-:W-:Y:S01]  /*a8b0*/  ISETP.GT.AND P4, PT, R3, RZ, P2 ;  /* 0x000000ff0300720c */ /* 0x000fe20001784270 */
[-C--:B------:R-:W-:Y:S01]  /*a8c0*/  FMUL R92, R92, R169.reuse ;  /* 0x000000a95c5c7220 */ /* 0x080fe20000400000 */
[----:B------:R-:W-:Y:S01]  /*a8d0*/  IADD3 R10, P5, R13, R6, RZ ;  /* 0x000000060d0a7210 */ /* 0x000fe20007fbe0ff */
[----:B------:R1:W-:Y:S01]  /*a8e0*/  @P1 STG.E.U16 desc[UR36][R72.64], R18 ;  /* 0x0000001248001986 */ /* 0x0003e2000c101524 */
[----:B------:R-:W-:Y:S01]  /*a8f0*/  F2FP.F16.F32.PACK_AB R14, RZ, R74 ;  /* 0x0000004aff0e723e */ /* 0x000fe200000000ff */
[-C--:B------:R-:W-:Y:S01]  /*a900*/  FMUL R95, R95, R169.reuse ;  /* 0x000000a95f5f7220 */ /* 0x080fe20000400000 */
[----:B------:R-:W-:Y:S01]  /*a910*/  ISETP.GT.AND P1, PT, R3, 0x1, P2 ;  /* 0x000000010300780c */ /* 0x000fe20001724270 */
[--C-:B0-----:R-:W-:Y:S01]  /*a920*/  IMAD.X R11, R21, 0x1, R7.reuse, P5 ;  /* 0x00000001150b7824 */ /* 0x101fe200028e0607 */
[----:B------:R-:W-:Y:S01]  /*a930*/  PRMT R20, R14, 0x7610, R20 ;  /* 0x000076100e147816 */ /* 0x000fe20000000014 */
[-C--:B------:R-:W-:Y:S01]  /*a940*/  FMUL R14, R77, R169.reuse ;  /* 0x000000a94d0e7220 */ /* 0x080fe20000400000 */
[----:B------:R-:W-:Y:S01]  /*a950*/  LOP3.LUT R23, R13, 0x10, RZ, 0xfc, !PT ;  /* 0x000000100d177812 */ /* 0x000fe200078efcff */
[----:B------:R-:W-:Y:S01]  /*a960*/  FMUL R97, R97, R169 ;  /* 0x000000a961617220 */ /* 0x000fe20000400000 */
[----:B------:R-:W-:Y:S01]  /*a970*/  F2FP.F16.F32.PACK_AB R75, RZ, R75 ;  /* 0x0000004bff4b723e */ /* 0x000fe200000000ff */
[----:B------:R0:W-:Y:S01]  /*a980*/  @P4 STG.E.U16 desc[UR36][R10.64], R20 ;  /* 0x000000140a004986 */ /* 0x0001e2000c101524 */
[----:B------:R-:W-:Y:S01]  /*a990*/  IADD3 R74, P5, R15, R6, RZ ;  /* 0x000000060f4a7210 */ /* 0x000fe20007fbe0ff */
[-C--:B------:R-:W-:Y:S01]  /*a9a0*/  FMUL R98, R98, R169.reuse ;  /* 0x000000a962627220 */ /* 0x080fe20000400000 */
[----:B-1----:R-:W-:Y:S01]  /*a9b0*/  F2FP.F16.F32.PACK_AB R18, RZ, R76 ;  /* 0x0000004cff12723e */ /* 0x002fe200000000ff */
[-C--:B------:R-:W-:Y:S01]  /*a9c0*/  FMUL R99, R99, R169.reuse ;  /* 0x000000a963637220 */ /* 0x080fe20000400000 */
[----:B------:R-:W-:Y:S01]  /*a9d0*/  IADD3 R76, P4, R23, R4, RZ ;  /* 0x00000004174c7210 */ /* 0x000fe20007f9e0ff */
[-C--:B------:R-:W-:Y:S01]  /*a9e0*/  FMUL R100, R100, R169.reuse ;  /* 0x000000a964647220 */ /* 0x080fe20000400000 */
[----:B------:R-:W-:Y:S01]  /*a9f0*/  ISETP.GT.AND P0, PT, R3, 0x8, P3 ;  /* 0x000000080300780c */ /* 0x000fe20001f04270 */
[-C--:B------:R-:W-:Y:S01]  /*aa00*/  FMUL R102, R102, R169.reuse ;  /* 0x000000a966667220 */ /* 0x080fe20000400000 */
[----:B------:R-:W-:Y:S01]  /*aa10*/  PRMT R72, R75, 0x7610, R72 ;  /* 0x000076104b487816 */ /* 0x000fe20000000048 */
[----:B------:R-:W-:Y:S01]  /*aa20*/  IMAD.X R75, R21, 0x1, R7, P5 ;  /* 0x00000001154b7824 */ /* 0x000fe200028e0607 */
[----:B------:R-:W-:Y:S01]  /*aa30*/  LOP3.LUT R73, R13, 0x12, RZ, 0xfc, !PT ;  /* 0x000000120d497812 */ /* 0x000fe200078efcff */
[--C-:B------:R-:W-:Y:S01]  /*aa40*/  IMAD.X R77, R21, 0x1, R5.reuse, P4 ;  /* 0x00000001154d7824 */ /* 0x100fe200020e0605 */
[----:B------:R-:W-:Y:S01]  /*aa50*/  F2FP.F16.F32.PACK_AB R14, RZ, R14 ;  /* 0x0000000eff0e723e */ /* 0x000fe200000000ff */
[-C--:B------:R-:W-:Y:S01]  /*aa60*/  FMUL R104, R104, R169.reuse ;  /* 0x000000a968687220 */ /* 0x080fe20000400000 */
[----:B------:R-:W-:Y:S01]  /*aa70*/  IADD3 R120, P4, R73, R4, RZ ;  /* 0x0000000449787210 */ /* 0x000fe20007f9e0ff */
[----:B------:R1:W-:Y:S01]  /*aa80*/  @P1 STG.E.U16 desc[UR36][R74.64], R72 ;  /* 0x000000484a001986 */ /* 0x0003e2000c101524 */
[----:B------:R-:W-:Y:S01]  /*aa90*/  ISETP.GT.AND P1, PT, R3, 0x9, P3 ;  /* 0x000000090300780c */ /* 0x000fe20001f24270 */
[-C--:B------:R-:W-:Y:S01]  /*aaa0*/  FMUL R107, R107, R169.reuse ;  /* 0x000000a96b6b7220 */ /* 0x080fe20000400000 */
[----:B0-----:R-:W-:Y:S01]  /*aab0*/  F2FP.F16.F32.PACK_AB R20, RZ, R80 ;  /* 0x00000050ff14723e */ /* 0x001fe200000000ff */
[----:B------:R-:W-:Y:S01]  /*aac0*/  IMAD.X R121, R21, 0x1, R5, P4 ;  /* 0x0000000115797824 */ /* 0x000fe200020e0605 */
[----:B------:R-:W-:Y:S01]  /*aad0*/  IADD3 R80, P5, R73, R6, RZ ;  /* 0x0000000649507210 */ /* 0x000fe20007fbe0ff */
[-C--:B------:R-:W-:Y:S01]  /*aae0*/  FMUL R109, R109, R169.reuse ;  /* 0x000000a96d6d7220 */ /* 0x080fe20000400000 */
[-C--:B------:R-:W-:Y:S01]  /*aaf0*/  FMUL R110, R110, R169.reuse ;  /* 0x000000a96e6e7220 */ /* 0x080fe20000400000 */
[-C--:B------:R-:W-:Y:S01]  /*ab00*/  FMUL R111, R111, R169.reuse ;  /* 0x000000a96f6f7220 */ /* 0x080fe20000400000 */
[-C--:B------:R-:W-:Y:S01]  /*ab10*/  FMUL R112, R112, R169.reuse ;  /* 0x000000a970707220 */ /* 0x080fe20000400000 */
[-C--:B------:R-:W-:Y:S01]  /*ab20*/  FMUL R114, R114, R169.reuse ;  /* 0x000000a972727220 */ /* 0x080fe20000400000 */
[-C--:B------:R-:W-:Y:S01]  /*ab30*/  FMUL R116, R116, R169.reuse ;  /* 0x000000a974747220 */ /* 0x080fe20000400000 */
[----:B-1----:R-:W-:Y:S01]  /*ab40*/  PRMT R75, R18, 0x7610, R75 ;  /* 0x00007610124b7816 */ /* 0x002fe2000000004b */
[-C--:B------:R-:W-:Y:S01]  /*ab50*/  FMUL R117, R117, R169.reuse ;  /* 0x000000a975757220 */ /* 0x080fe20000400000 */
[----:B------:R-:W-:Y:S01]  /*ab60*/  F2FP.F16.F32.PACK_AB R18, RZ, R78 ;  /* 0x0000004eff12723e */ /* 0x000fe200000000ff */
[-C--:B------:R-:W-:Y:S01]  /*ab70*/  FMUL R118, R118, R169.reuse ;  /* 0x000000a976767220 */ /* 0x080fe20000400000 */
[----:B------:R-:W-:Y:S01]  /*ab80*/  IADD3 R78, P4, R23, R6, RZ ;  /* 0x00000006174e7210 */ /* 0x000fe20007f9e0ff */
[----:B------:R0:W-:Y:S01]  /*ab90*/  @P0 STG.E.U16 desc[UR36][R76.64], R75 ;  /* 0x0000004b4c000986 */ /* 0x0001e2000c101524 */
[----:B------:R-:W-:Y:S01]  /*aba0*/  ISETP.GT.AND P0, PT, R3, 0x8, P2 ;  /* 0x000000080300780c */ /* 0x000fe20001704270 */
[-C--:B------:R-:W-:Y:S01]  /*abb0*/  FMUL R119, R119, R169.reuse ;  /* 0x000000a977777220 */ /* 0x080fe20000400000 */
[----:B------:R-:W-:Y:S01]  /*abc0*/  PRMT R72, R14, 0x7610, R72 ;  /* 0x000076100e487816 */ /* 0x000fe20000000048 */
[-C--:B------:R-:W-:Y:S01]  /*abd0*/  FMUL R14, R79, R169.reuse ;  /* 0x000000a94f0e7220 */ /* 0x080fe20000400000 */
[--C-:B------:R-:W-:Y:S01]  /*abe0*/  IMAD.X R79, R21, 0x1, R7.reuse, P4 ;  /* 0x00000001154f7824 */ /* 0x100fe200020e0607 */
[----:B------:R-:W-:Y:S01]  /*abf0*/  ISETP.GT.AND P4, PT, R3, 0x9, P2 ;  /* 0x000000090300780c */ /* 0x000fe20001784270 */
[-C--:B------:R-:W-:Y:S01]  /*ac00*/  FMUL R24, R24, R169.reuse ;  /* 0x000000a918187220 */ /* 0x080fe20000400000 */
[----:B------:R-:W-:Y:S01]  /*ac10*/  PRMT R74, R18, 0x7610, R74 ;  /* 0x00007610124a7816 */ /* 0x000fe2000000004a */
[----:B------:R1:W-:Y:S01]  /*ac20*/  @P1 STG.E.U16 desc[UR36][R120.64], R72 ;  /* 0x0000004878001986 */ /* 0x0003e2000c101524 */
[----:B------:R-:W-:Y:S01]  /*ac30*/  F2FP.F16.F32.PACK_AB R18, RZ, R14 ;  /* 0x0000000eff12723e */ /* 0x000fe200000000ff */
[-C--:B------:R-:W-:Y:S01]  /*ac40*/  FMUL R14, R81, R169.reuse ;  /* 0x000000a9510e7220 */ /* 0x080fe20000400000 */
[----:B0-----:R-:W-:Y:S01]  /*ac50*/  LOP3.LUT R75, R13, 0x20, RZ, 0xfc, !PT ;  /* 0x000000200d4b7812 */ /* 0x001fe200078efcff */
[----:B------:R-:W-:Y:S01]  /*ac60*/  IMAD.X R81, R21, 0x1, R7, P5 ;  /* 0x0000000115517824 */ /* 0x000fe200028e0607 */
[----:B------:R-:W-:Y:S01]  /*ac70*/  ISETP.GT.AND P1, PT, R3, 0x10, P3 ;  /* 0x000000100300780c */ /* 0x000fe20001f24270 */
[----:B------:R0:W-:Y:S01]  /*ac80*/  @P0 STG.E.U16 desc[UR36][R78.64], R74 ;  /* 0x0000004a4e000986 */ /* 0x0001e2000c101524 */
[----:B------:R-:W-:Y:S01]  /*ac90*/  LOP3.LUT R77, R13, 0x22, RZ, 0xfc, !PT ;  /* 0x000000220d4d7812 */ /* 0x000fe200078efcff */
[-C--:B------:R-:W-:Y:S01]  /*aca0*/  FMUL R26, R26, R169.reuse ;  /* 0x000000a91a1a7220 */ /* 0x080fe20000400000 */
[----:B------:R-:W-:Y:S01]  /*acb0*/  ISETP.GT.AND P0, PT, R3, 0x11, P3 ;  /* 0x000000110300780c */ /* 0x000fe20001f04270 */
[----:B------:R2:W-:Y:S01]  /*acc0*/  @P4 STG.E.U16 desc[UR36][R80.64], R18 ;  /* 0x0000001250004986 */ /* 0x0005e2000c101524 */
[----:B------:R-:W-:Y:S01]  /*acd0*/  F2FP.F16.F32.PACK_AB R14, RZ, R14 ;  /* 0x0000000eff0e723e */ /* 0x000fe200000000ff */
[-C--:B------:R-:W-:Y:S01]  /*ace0*/  FMUL R32, R32, R169.reuse ;  /* 0x000000a920207220 */ /* 0x080fe20000400000 */
[----:B-1----:R-:W-:Y:S01]  /*acf0*/  IADD3 R120, P5, R75, R4, RZ ;  /* 0x000000044b787210 */ /* 0x002fe20007fbe0ff */
[-C--:B------:R-:W-:Y:S01]  /*ad00*/  FMUL R33, R33, R169.reuse ;  /* 0x000000a921217220 */ /* 0x080fe20000400000 */
[----:B------:R-:W-:Y:S01]  /*ad10*/  PRMT R72, R14, 0x7610, R72 ;  /* 0x000076100e487816 */ /* 0x000fe20000000048 */
[-C--:B------:R-:W-:Y:S01]  /*ad20*/  FMUL R14, R82, R169.reuse ;  /* 0x000000a9520e7220 */ /* 0x080fe20000400000 */
[----:B------:R-:W-:Y:S01]  /*ad30*/  F2FP.F16.F32.PACK_AB R116, RZ, R116 ;  /* 0x00000074ff74723e */ /* 0x000fe200000000ff */
[--C-:B------:R-:W-:Y:S01]  /*ad40*/  IMAD.X R121, R21, 0x1, R5.reuse, P5 ;  /* 0x0000000115797824 */ /* 0x100fe200028e0605 */
[----:B0-----:R-:W-:Y:S01]  /*ad50*/  IADD3 R78, P4, R77, R4, RZ ;  /* 0x000000044d4e7210 */ /* 0x001fe20007f9e0ff */
[-C--:B------:R-:W-:Y:S01]  /*ad60*/  FMUL R34, R34, R169.reuse ;  /* 0x000000a922227220 */ /* 0x080fe20000400000 */
[----:B------:R-:W-:Y:S01]  /*ad70*/  F2FP.F16.F32.PACK_AB R14, RZ, R14 ;  /* 0x0000000eff0e723e */ /* 0x000fe200000000ff */
[-C--:B------:R-:W-:Y:S01]  /*ad80*/  FMUL R35, R35, R169.reuse ;  /* 0x000000a923237220 */ /* 0x080fe20000400000 */
[----:B------:R0:W-:Y:S01]  /*ad90*/  @P1 STG.E.U16 desc[UR36][R120.64], R20 ;  /* 0x0000001478001986 */ /* 0x0001e2000c101524 */
[----:B------:R-:W-:Y:S01]  /*ada0*/  IMAD.X R79, R21, 0x1, R5, P4 ;  /* 0x00000001154f7824 */ /* 0x000fe200020e0605 */
[----:B------:R-:W-:Y:S01]  /*adb0*/  ISETP.GT.AND P1, PT, R3, 0x10, P2 ;  /* 0x000000100300780c */ /* 0x000fe20001724270 */
[-C--:B------:R-:W-:Y:S01]  /*adc0*/  FMUL R36, R36, R169.reuse ;  /* 0x000000a924247220 */ /* 0x080fe20000400000 */
[-C--:B------:R-:W-:Y:S01]  /*add0*/  IADD3 R82, P4, R75, R6.reuse, RZ ;  /* 0x000000064b527210 */ /* 0x080fe20007f9e0ff */
[-C--:B------:R-:W-:Y:S01]  /*ade0*/  FMUL R37, R37, R169.reuse ;  /* 0x000000a925257220 */ /* 0x080fe20000400000 */
[----:B------:R1:W-:Y:S01]  /*adf0*/  @P0 STG.E.U16 desc[UR36][R78.64], R72 ;  /* 0x000000484e000986 */ /* 0x0003e2000c101524 */
[----:B------:R-:W-:Y:S01]  /*ae00*/  ISETP.GT.AND P0, PT, R3, 0x11, P2 ;  /* 0x000000110300780c */ /* 0x000fe20001704270 */
[----:B------:R-:W-:Y:S01]  /*ae10*/  FMUL R38, R38, R169 ;  /* 0x000000a926267220 */ /* 0x000fe20000400000 */
[----:B--2---:R-:W-:Y:S01]  /*ae20*/  F2FP.F16.F32.PACK_AB R18, RZ, R83 ;  /* 0x00000053ff12723e */ /* 0x004fe200000000ff */
[--C-:B------:R-:W-:Y:S01]  /*ae30*/  IMAD.X R83, R21, 0x1, R7.reuse, P4 ;  /* 0x0000000115537824 */ /* 0x100fe200020e0607 */
[----:B------:R-:W-:Y:S01]  /*ae40*/  LOP3.LUT R81, R13, 0x32, RZ, 0xfc, !PT ;  /* 0x000000320d517812 */ /* 0x000fe200078efcff */
[-C--:B------:R-:W-:Y:S01]  /*ae50*/  FMUL R39, R39, R169.reuse ;  /* 0x000000a927277220 */ /* 0x080fe20000400000 */
[----:B0-----:R-:W-:Y:S01]  /*ae60*/  IADD3 R120, P5, R77, R6, RZ ;  /* 0x000000064d787210 */ /* 0x001fe20007fbe0ff */
[-C--:B------:R-:W-:Y:S01]  /*ae70*/  FMUL R40, R40, R169.reuse ;  /* 0x000000a928287220 */ /* 0x080fe20000400000 */
[----:B------:R-:W-:Y:S01]  /*ae80*/  PRMT R20, R14, 0x7610, R20 ;  /* 0x000076100e147816 */ /* 0x000fe20000000014 */
[-C--:B------:R-:W-:Y:S01]  /*ae90*/  FMUL R14, R84, R169.reuse ;  /* 0x000000a9540e7220 */ /* 0x080fe20000400000 */
[----:B------:R-:W-:Y:S01]  /*aea0*/  PRMT R74, R18, 0x7610, R74 ;  /* 0x00007610124a7816 */ /* 0x000fe2000000004a */
[----:B------:R-:W-:Y:S01]  /*aeb0*/  IMAD.X R121, R21, 0x1, R7, P5 ;  /* 0x0000000115797824 */ /* 0x000fe200028e0607 */
[----:B-1----:R-:W-:Y:S01]  /*aec0*/  LOP3.LUT R79, R13, 0x30, RZ, 0xfc, !PT ;  /* 0x000000300d4f7812 */ /* 0x002fe200078efcff */
[----:B------:R0:W-:Y:S01]  /*aed0*/  @P1 STG.E.U16 desc[UR36][R82.64], R20 ;  /* 0x0000001452001986 */ /* 0x0001e2000c101524 */
[----:B------:R-:W-:Y:S01]  /*aee0*/  ISETP.GT.AND P1, PT, R3, 0x18, P3 ;  /* 0x000000180300780c */ /* 0x000fe20001f24270 */
[-C--:B------:R-:W-:Y:S01]  /*aef0*/  FMUL R41, R41, R169.reuse ;  /* 0x000000a929297220 */ /* 0x080fe20000400000 */
[----:B------:R-:W-:Y:S01]  /*af00*/  IADD3 R84, P4, R79, R4, RZ ;  /* 0x000000044f547210 */ /* 0x000fe20007f9e0ff */
[----:B------:R1:W-:Y:S01]  /*af10*/  @P0 STG.E.U16 desc[UR36][R120.64], R74 ;  /* 0x0000004a78000986 */ /* 0x0003e2000c101524 */
[----:B------:R-:W-:Y:S01]  /*af20*/  ISETP.GT.AND P0, PT, R3, 0x19, P3 ;  /* 0x000000190300780c */ /* 0x000fe20001f04270 */
[-C--:B------:R-:W-:Y:S01]  /*af30*/  FMUL R42, R42, R169.reuse ;  /* 0x000000a92a2a7220 */ /* 0x080fe20000400000 */
[----:B------:R-:W-:Y:S01]  /*af40*/  F2FP.F16.F32.PACK_AB R14, RZ, R14 ;  /* 0x0000000eff0e723e */ /* 0x000fe200000000ff */
[----:B------:R-:W-:Y:S01]  /*af50*/  FMUL R43, R43, R169 ;  /* 0x000000a92b2b7220 */ /* 0x000fe20000400000 */
[----:B------:R-:W-:Y:S01]  /*af60*/  F2FP.F16.F32.PACK_AB R18, RZ, R85 ;  /* 0x00000055ff12723e */ /* 0x000fe200000000ff */
[--C-:B------:R-:W-:Y:S01]  /*af70*/  IMAD.X R85, R21, 0x1, R5.reuse, P4 ;  /* 0x0000000115557824 */ /* 0x100fe200020e0605 */
[----:B------:R-:W-:Y:S01]  /*af80*/  ISETP.GT.AND P4, PT, R3, 0x18, P2 ;  /* 0x000000180300780c */ /* 0x000fe20001784270 */
[-C--:B------:R-:W-:Y:S01]  /*af90*/  FMUL R44, R44, R169.reuse ;  /* 0x000000a92c2c7220 */ /* 0x080fe20000400000 */
[----:B0-----:R-:W-:Y:S01]  /*afa0*/  IADD3 R82, P5, R81, R4, RZ ;  /* 0x0000000451527210 */ /* 0x001fe20007fbe0ff */
[-C--:B------:R-:W-:Y:S01]  /*afb0*/  FMUL R45, R45, R169.reuse ;  /* 0x000000a92d2d7220 */ /* 0x080fe20000400000 */
[----:B------:R-:W-:Y:S01]  /*afc0*/  PRMT R20, R14, 0x7610, R20 ;  /* 0x000076100e147816 */ /* 0x000fe20000000014 */
[-C--:B------:R-:W-:Y:S01]  /*afd0*/  FMUL R46, R46, R169.reuse ;  /* 0x000000a92e2e7220 */ /* 0x080fe20000400000 */
[----:B------:R-:W-:Y:S01]  /*afe0*/  F2FP.F16.F32.PACK_AB R14, RZ, R86 ;  /* 0x00000056ff0e723e */ /* 0x000fe200000000ff */
[----:B------:R-:W-:Y:S01]  /*aff0*/  IMAD.X R83, R21, 0x1, R5, P5 ;  /* 0x0000000115537824 */ /* 0x000fe200028e0605 */
[-C--:B------:R-:W-:Y:S01]  /*b000*/  IADD3 R86, P5, R79, R6.reuse, RZ ;  /* 0x000000064f567210 */ /* 0x080fe20007fbe0ff */
[----:B------:R0:W-:Y:S01]  /*b010*/  @P1 STG.E.U16 desc[UR36][R84.64], R20 ;  /* 0x0000001454001986 */ /* 0x0001e2000c101524 */
[----:B------:R-:W-:Y:S01]  /*b020*/  PRMT R72, R18, 0x7610, R72 ;  /* 0x0000761012487816 */ /* 0x000fe20000000048 */
[----:B------:R-:W-:Y:S01]  /*b030*/  FMUL R47, R47, R169 ;  /* 0x000000a92f2f7220 */ /* 0x000fe20000400000 */
[----:B------:R-:W-:Y:S01]  /*b040*/  F2FP.F16.F32.PACK_AB R18, RZ, R87 ;  /* 0x00000057ff12723e */ /* 0x000fe200000000ff */
[--C-:B------:R-:W-:Y:S01]  /*b050*/  IMAD.X R87, R21, 0x1, R7.reuse, P5 ;  /* 0x0000000115577824 */ /* 0x100fe200028e0607 */
[C---:B------:R-:W-:Y:S01]  /*b060*/  ISETP.GT.AND P1, PT, R3.reuse, 0x19, P2 ;  /* 0x000000190300780c */ /* 0x040fe20001724270 */
[----:B------:R2:W-:Y:S01]  /*b070*/  @P0 STG.E.U16 desc[UR36][R82.64], R72 ;  /* 0x0000004852000986 */ /* 0x0005e2000c101524 */
[----:B------:R-:W-:Y:S01]  /*b080*/  ISETP.GT.AND P0, PT, R3, 0x20, P3 ;  /* 0x000000200300780c */ /* 0x000fe20001f04270 */
[-C--:B------:R-:W-:Y:S01]  /*b090*/  FMUL R48, R48, R169.reuse ;  /* 0x000000a930307220 */ /* 0x080fe20000400000 */
[----:B-1----:R-:W-:Y:S01]  /*b0a0*/  IADD3 R120, P5, R81, R6, RZ ;  /* 0x0000000651787210 */ /* 0x002fe20007fbe0ff */
[----:B------:R-:W-:Y:S01]  /*b0b0*/  FMUL R49, R49, R169 ;  /* 0x000000a931317220 */ /* 0x000fe20000400000 */
[----:B------:R-:W-:Y:S01]  /*b0c0*/  F2FP.F16.F32.PACK_AB R117, RZ, R117 ;  /* 0x00000075ff75723e */ /* 0x000fe200000000ff */
[-C--:B------:R-:W-:Y:S01]  /*b0d0*/  FMUL R50, R50, R169.reuse ;  /* 0x000000a932327220 */ /* 0x080fe20000400000 */
[----:B0-----:R-:W-:Y:S01]  /*b0e0*/  PRMT R20, R14, 0x7610, R20 ;  /* 0x000076100e147816 */ /* 0x001fe20000000014 */
[-C--:B------:R-:W-:Y:S01]  /*b0f0*/  FMUL R14, R89, R169.reuse ;  /* 0x000000a9590e7220 */ /* 0x080fe20000400000 */
[----:B------:R-:W-:Y:S01]  /*b100*/  LOP3.LUT R85, R13, 0x42, RZ, 0xfc, !PT ;  /* 0x000000420d557812 */ /* 0x000fe200078efcff */
[----:B------:R-:W-:Y:S01]  /*b110*/  IMAD.X R121, R21, 0x1, R7, P5 ;  /* 0x0000000115797824 */ /* 0x000fe200028e0607 */
[----:B------:R-:W-:Y:S01]  /*b120*/  F2FP.F16.F32.PACK_AB R118, RZ, R118 ;  /* 0x00000076ff76723e */ /* 0x000fe200000000ff */
[----:B------:R-:W-:Y:S01]  /*b130*/  @P4 STG.E.U16 desc[UR36][R86.64], R20 ;  /* 0x0000001456004986 */ /* 0x000fe2000c101524 */
[----:B--2---:R-:W-:Y:S01]  /*b140*/  LOP3.LUT R83, R13, 0x40, RZ, 0xfc, !PT ;  /* 0x000000400d537812 */ /* 0x004fe200078efcff */
[-C--:B------:R-:W-:Y:S01]  /*b150*/  FMUL R51, R51, R169.reuse ;  /* 0x000000a933337220 */ /* 0x080fe20000400000 */
[----:B------:R-:W-:Y:S01]  /*b160*/  PRMT R72, R18, 0x7610, R72 ;  /* 0x0000761012487816 */ /* 0x000fe20000000048 */
[-C--:B------:R-:W-:Y:S01]  /*b170*/  FMUL R52, R52, R169.reuse ;  /* 0x000000a934347220 */ /* 0x080fe20000400000 */
[----:B------:R-:W-:Y:S01]  /*b180*/  F2FP.F16.F32.PACK_AB R18, RZ, R88 ;  /* 0x00000058ff12723e */ /* 0x000fe200000000ff */
[-C--:B------:R-:W-:Y:S01]  /*b190*/  FMUL R53, R53, R169.reuse ;  /* 0x000000a935357220 */ /* 0x080fe20000400000 */
[----:B------:R-:W-:Y:S01]  /*b1a0*/  IADD3 R88, P4, R83, R4, RZ ;  /* 0x0000000453587210 */ /* 0x000fe20007f9e0ff */
[----:B------:R0:W-:Y:S01]  /*b1b0*/  @P1 STG.E.U16 desc[UR36][R120.64], R72 ;  /* 0x0000004878001986 */ /* 0x0001e2000c101524 */
[----:B------:R-:W-:Y:S01]  /*b1c0*/  PRMT R74, R18, 0x7610, R74 ;  /* 0x00007610124a7816 */ /* 0x000fe2000000004a */
[-C--:B------:R-:W-:Y:S01]  /*b1d0*/  FMUL R54, R54, R169.reuse ;  /* 0x000000a936367220 */ /* 0x080fe20000400000 */
[----:B------:R-:W-:Y:S01]  /*b1e0*/  F2FP.F16.F32.PACK_AB R14, RZ, R14 ;  /* 0x0000000eff0e723e */ /* 0x000fe200000000ff */
[--C-:B------:R-:W-:Y:S01]  /*b1f0*/  IMAD.X R89, R21, 0x1, R5.reuse, P4 ;  /* 0x0000000115597824 */ /* 0x100fe200020e0605 */
[----:B------:R-:W-:Y:S01]  /*b200*/  IADD3 R122, P4, R85, R4, RZ ;  /* 0x00000004557a7210 */ /* 0x000fe20007f9e0ff */
[-C--:B------:R-:W-:Y:S01]  /*b210*/  FMUL R55, R55, R169.reuse ;  /* 0x000000a937377220 */ /* 0x080fe20000400000 */
[----:B------:R-:W-:Y:S01]  /*b220*/  F2FP.F16.F32.PACK_AB R18, RZ, R90 ;  /* 0x0000005aff12723e */ /* 0x000fe200000000ff */
[-C--:B------:R-:W-:Y:S01]  /*b230*/  FMUL R56, R56, R169.reuse ;  /* 0x000000a938387220 */ /* 0x080fe20000400000 */
[----:B------:R-:W-:Y:S01]  /*b240*/  ISETP.GT.AND P1, PT, R3, 0x21, P3 ;  /* 0x000000210300780c */ /* 0x000fe20001f24270 */
[----:B------:R-:W-:Y:S01]  /*b250*/  IMAD.X R123, R21, 0x1, R5, P4 ;  /* 0x00000001157b7824 */ /* 0x000fe200020e0605 */
[----:B------:R-:W-:Y:S01]  /*b260*/  IADD3 R90, P4, R83, R6, RZ ;  /* 0x00000006535a7210 */ /* 0x000fe20007f9e0ff */
[----:B------:R1:W-:Y:S01]  /*b270*/  @P0 STG.E.U16 desc[UR36][R88.64], R74 ;  /* 0x0000004a58000986 */ /* 0x0003e2000c101524 */
[----:B------:R-:W-:Y:S01]  /*b280*/  ISETP.GT.AND P0, PT, R3, 0x20, P2 ;  /* 0x000000200300780c */ /* 0x000fe20001704270 */
[-C--:B------:R-:W-:Y:S01]  /*b290*/  FMUL R57, R57, R169.reuse ;  /* 0x000000a939397220 */ /* 0x080fe20000400000 */
[----:B0-----:R-:W-:Y:S01]  /*b2a0*/  PRMT R72, R14, 0x7610, R72 ;  /* 0x000076100e487816 */ /* 0x001fe20000000048 */
[-C--:B------:R-:W-:Y:S01]  /*b2b0*/  FMUL R14, R91, R169.reuse ;  /* 0x000000a95b0e7220 */ /* 0x080fe20000400000 */
[--C-:B------:R-:W-:Y:S01]  /*b2c0*/  IMAD.X R91, R21, 0x1, R7.reuse, P4 ;  /* 0x00000001155b7824 */ /* 0x100fe200020e0607 */
[----:B------:R-:W-:Y:S01]  /*b2d0*/  ISETP.GT.AND P4, PT, R3, 0x21, P2 ;  /* 0x000000210300780c */ /* 0x000fe20001784270 */
        /* <DEDUP_REMOVED lines=8> */
[-C--:B------:R-:W-:Y:S01]  /*b360*/  FMUL R14, R93, R169.reuse ;  /* 0x000000a95d0e7220 */ /* 0x080fe20000400000 */
[----:B------:R-:W-:Y:S01]  /*b370*/  LOP3.LUT R87, R13, 0x50, RZ, 0xfc, !PT ;  /* 0x000000500d577812 */ /* 0x000fe200078efcff */
[----:B------:R-:W-:Y:S01]  /*b380*/  IMAD.X R93, R21, 0x1, R7, P5 ;  /* 0x00000001155d7824 */ /* 0x000fe200028e0607 */
[----:B------:R-:W-:Y:S01]  /*b390*/  ISETP.GT.AND P1, PT, R3, 0x28, P3 ;  /* 0x000000280300780c */ /* 0x000fe20001f24270 */
[----:B------:R2:W-:Y:S01]  /*b3a0*/  @P0 STG.E.U16 desc[UR36][R90.64], R76 ;  /* 0x0000004c5a000986 */ /* 0x0005e2000c101524 */
[----:B-1----:R-:W-:Y:S01]  /*b3b0*/  LOP3.LUT R89, R13, 0x52, RZ, 0xfc, !PT ;  /* 0x000000520d597812 */ /* 0x002fe200078efcff */
[-C--:B------:R-:W-:Y:S01]  /*b3c0*/  FMUL R61, R61, R169.reuse ;  /* 0x000000a93d3d7220 */ /* 0x080fe20000400000 */
[----:B------:R-:W-:Y:S01]  /*b3d0*/  ISETP.GT.AND P0, PT, R3, 0x29, P3 ;  /* 0x000000290300780c */ /* 0x000fe20001f04270 */
[----:B------:R1:W-:Y:S01]  /*b3e0*/  @P4 STG.E.U16 desc[UR36][R92.64], R18 ;  /* 0x000000125c004986 */ /* 0x0003e2000c101524 */
[----:B------:R-:W-:Y:S01]  /*b3f0*/  IADD3 R120, P5, R87, R4, RZ ;  /* 0x0000000457787210 */ /* 0x000fe20007fbe0ff */
[-C--:B------:R-:W-:Y:S01]  /*b400*/  FMUL R62, R62, R169.reuse ;  /* 0x000000a93e3e7220 */ /* 0x080fe20000400000 */
[----:B------:R-:W-:Y:S01]  /*b410*/  F2FP.F16.F32.PACK_AB R14, RZ, R14 ;  /* 0x0000000eff0e723e */ /* 0x000fe200000000ff */
[----:B------:R-:W-:Y:S01]  /*b420*/  FMUL R63, R63, R169 ;  /* 0x000000a93f3f7220 */ /* 0x000fe20000400000 */
[----:B------:R-:W-:Y:S01]  /*b430*/  F2FP.F16.F32.PACK_AB R119, RZ, R119 ;  /* 0x00000077ff77723e */ /* 0x000fe200000000ff */
[--C-:B------:R-:W-:Y:S01]  /*b440*/  IMAD.X R121, R21, 0x1, R5.reuse, P5 ;  /* 0x0000000115797824 */ /* 0x100fe200028e0605 */
[----:B0-----:R-:W-:Y:S01]  /*b450*/  PRMT R72, R14, 0x7610, R72 ;  /* 0x000076100e487816 */ /* 0x001fe20000000048 */
[-C--:B------:R-:W-:Y:S01]  /*b460*/  FMUL R14, R94, R169.reuse ;  /* 0x000000a95e0e7220 */ /* 0x080fe20000400000 */
[----:B--2---:R-:W-:Y:S01]  /*b470*/  IADD3 R90, P4, R89, R4, RZ ;  /* 0x00000004595a7210 */ /* 0x004fe20007f9e0ff */
[-C--:B------:R-:W-:Y:S01]  /*b480*/  FMUL R64, R64, R169.reuse ;  /* 0x000000a940407220 */ /* 0x080fe20000400000 */
[----:B------:R0:W-:Y:S01]  /*b490*/  @P1 STG.E.U16 desc[UR36][R120.64], R20 ;  /* 0x0000001478001986 */ /* 0x0001e2000c101524 */
[----:B------:R-:W-:Y:S01]  /*b4a0*/  ISETP.GT.AND P1, PT, R3, 0x28, P2 ;  /* 0x000000280300780c */ /* 0x000fe20001724270 */
[-C--:B------:R-:W-:Y:S01]  /*b4b0*/  FMUL R65, R65, R169.reuse ;  /* 0x000000a941417220 */ /* 0x080fe20000400000 */
[----:B------:R-:W-:Y:S01]  /*b4c0*/  IMAD.X R91, R21, 0x1, R5, P4 ;  /* 0x00000001155b7824 */ /* 0x000fe200020e0605 */
[----:B------:R-:W-:Y:S01]  /*b4d0*/  IADD3 R94, P4, R87, R6, RZ ;  /* 0x00000006575e7210 */ /* 0x000fe20007f9e0ff */
[-C--:B------:R-:W-:Y:S01]  /*b4e0*/  FMUL R66, R66, R169.reuse ;  /* 0x000000a942427220 */ /* 0x080fe20000400000 */
[----:B------:R-:W-:Y:S01]  /*b4f0*/  F2FP.F16.F32.PACK_AB R14, RZ, R14 ;  /* 0x0000000eff0e723e */ /* 0x000fe200000000ff */
[-C--:B------:R-:W-:Y:S01]  /*b500*/  FMUL R67, R67, R169.reuse ;  /* 0x000000a943437220 */ /* 0x080fe20000400000 */
[----:B------:R2:W-:Y:S01]  /*b510*/  @P0 STG.E.U16 desc[UR36][R90.64], R72 ;  /* 0x000000485a000986 */ /* 0x0005e2000c101524 */
[----:B------:R-:W-:Y:S01]  /*b520*/  ISETP.GT.AND P0, PT, R3, 0x29, P2 ;  /* 0x000000290300780c */ /* 0x000fe20001704270 */
[----:B------:R-:W-:Y:S01]  /*b530*/  FMUL R68, R68, R169 ;  /* 0x000000a944447220 */ /* 0x000fe20000400000 */
[----:B-1----:R-:W-:Y:S01]  /*b540*/  F2FP.F16.F32.PACK_AB R18, RZ, R95 ;  /* 0x0000005fff12723e */ /* 0x002fe200000000ff */
[--C-:B------:R-:W-:Y:S01]  /*b550*/  IMAD.X R95, R21, 0x1, R7.reuse, P4 ;  /* 0x00000001155f7824 */ /* 0x100fe200020e0607 */
[----:B0-----:R-:W-:Y:S01]  /*b560*/  IADD3 R120, P5, R89, R6, RZ ;  /* 0x0000000659787210 */ /* 0x001fe20007fbe0ff */
[-C--:B------:R-:W-:Y:S01]  /*b570*/  FMUL R69, R69, R169.reuse ;  /* 0x000000a945457220 */ /* 0x080fe20000400000 */
[----:B------:R-:W-:Y:S01]  /*b580*/  PRMT R20, R14, 0x7610, R20 ;  /* 0x000076100e147816 */ /* 0x000fe20000000014 */
[-C--:B------:R-:W-:Y:S01]  /*b590*/  FMUL R14, R96, R169.reuse ;  /* 0x000000a9600e7220 */ /* 0x080fe20000400000 */
[----:B------:R-:W-:Y:S01]  /*b5a0*/  PRMT R74, R18, 0x7610, R74 ;  /* 0x00007610124a7816 */ /* 0x000fe2000000004a */
[----:B------:R-:W-:Y:S01]  /*b5b0*/  IMAD.X R121, R21, 0x1, R7, P5 ;  /* 0x0000000115797824 */ /* 0x000fe200028e0607 */
[C---:B------:R-:W-:Y:S01]  /*b5c0*/  LOP3.LUT R93, R13.reuse, 0x62, RZ, 0xfc, !PT ;  /* 0x000000620d5d7812 */ /* 0x040fe200078efcff */
[----:B------:R0:W-:Y:S01]  /*b5d0*/  @P1 STG.E.U16 desc[UR36][R94.64], R20 ;  /* 0x000000145e001986 */ /* 0x0001e2000c101524 */
[----:B--2---:R-:W-:Y:S01]  /*b5e0*/  LOP3.LUT R91, R13, 0x60, RZ, 0xfc, !PT ;  /* 0x000000600d5b7812 */ /* 0x004fe200078efcff */
[-C--:B------:R-:W-:Y:S01]  /*b5f0*/  FMUL R70, R70, R169.reuse ;  /* 0x000000a946467220 */ /* 0x080fe20000400000 */
[----:B------:R-:W-:Y:S01]  /*b600*/  ISETP.GT.AND P1, PT, R3, 0x30, P3 ;  /* 0x000000300300780c */ /* 0x000fe20001f24270 */
[----:B------:R1:W-:Y:S01]  /*b610*/  @P0 STG.E.U16 desc[UR36][R120.64], R74 ;  /* 0x0000004a78000986 */ /* 0x0003e2000c101524 */
[----:B------:R-:W-:Y:S01]  /*b620*/  IADD3 R96, P4, R91, R4, RZ ;  /* 0x000000045b607210 */ /* 0x000fe20007f9e0ff */
[----:B------:R-:W-:Y:S01]  /*b630*/  FMUL R71, R71, R169 ;  /* 0x000000a947477220 */ /* 0x000fe20000400000 */
[----:B------:R-:W-:-:S02]  /*b640*/  ISETP.GT.AND P0, PT, R3, 0x31, P3 ;  /* 0x000000310300780c */ /* 0x000fc40001f04270 */
[----:B------:R-:W-:Y:S02]  /*b650*/  F2FP.F16.F32.PACK_AB R14, RZ, R14 ;  /* 0x0000000eff0e723e */ /* 0x000fe400000000ff */
[----:B------:R-:W-:Y:S01]  /*b660*/  F2FP.F16.F32.PACK_AB R18, RZ, R97 ;  /* 0x00000061ff12723e */ /* 0x000fe200000000ff */
[--C-:B------:R-:W-:Y:S01]  /*b670*/  IMAD.X R97, R21, 0x1, R5.reuse, P4 ;  /* 0x0000000115617824 */ /* 0x100fe200020e0605 */
[----:B0-----:R-:W-:Y:S02]  /*b680*/  IADD3 R94, P5, R93, R4, RZ ;  /* 0x000000045d5e7210 */ /* 0x001fe40007fbe0ff */
[----:B------:R-:W-:Y:S02]  /*b690*/  ISETP.GT.AND P4, PT, R3, 0x30, P2 ;  /* 0x000000300300780c */ /* 0x000fe40001784270 */
[----:B------:R-:W-:Y:S01]  /*b6a0*/  PRMT R20, R14, 0x7610, R20 ;  /* 0x000076100e147816 */ /* 0x000fe20000000014 */
[----:B------:R-:W-:Y:S01]  /*b6b0*/  IMAD.X R95, R21, 0x1, R5, P5 ;  /* 0x00000001155f7824 */ /* 0x000fe200028e0605 */
[----:B------:R-:W-:-:S02]  /*b6c0*/  F2FP.F16.F32.PACK_AB R14, RZ, R98 ;  /* 0x00000062ff0e723e */ /* 0x000fc400000000ff */
[-C--:B------:R-:W-:Y:S01]  /*b6d0*/  IADD3 R98, P5, R91, R6.reuse, RZ ;  /* 0x000000065b627210 */ /* 0x080fe20007fbe0ff */
[----:B------:R0:W-:Y:S01]  /*b6e0*/  @P1 STG.E.U16 desc[UR36][R96.64], R20 ;  /* 0x0000001460001986 */ /* 0x0001e2000c101524 */
[----:B------:R-:W-:Y:S02]  /*b6f0*/  PRMT R72, R18, 0x7610, R72 ;  /* 0x0000761012487816 */ /* 0x000fe40000000048 */
[----:B------:R-:W-:Y:S01]  /*b700*/  F2FP.F16.F32.PACK_AB R18, RZ, R99 ;  /* 0x00000063ff12723e */ /* 0x000fe200000000ff */
[----:B------:R-:W-:Y:S01]  /*b710*/  IMAD.X R99, R21, 0x1, R7, P5 ;  /* 0x0000000115637824 */ /* 0x000fe200028e0607 */
[C---:B------:R-:W-:Y:S01]  /*b720*/  ISETP.GT.AND P1, PT, R3.reuse, 0x31, P2 ;  /* 0x000000310300780c */ /* 0x040fe20001724270 */
[----:B------:R2:W-:Y:S01]  /*b730*/  @P0 STG.E.U16 desc[UR36][R94.64], R72 ;  /* 0x000000485e000986 */ /* 0x0005e2000c101524 */
[----:B------:R-:W-:Y:S02]  /*b740*/  ISETP.GT.AND P0, PT, R3, 0x38, P3 ;  /* 0x000000380300780c */ /* 0x000fe40001f04270 */
[----:B-1----:R-:W-:-:S02]  /*b750*/  IADD3 R120, P5, R93, R6, RZ ;  /* 0x000000065d787210 */ /* 0x002fc40007fbe0ff */
[----:B------:R-:W-:Y:S02]  /*b760*/  F2FP.F16.F32.PACK_AB R24, RZ, R24 ;  /* 0x00000018ff18723e */ /* 0x000fe400000000ff */
[----:B0-----:R-:W-:Y:S01]  /*b770*/  PRMT R20, R14, 0x7610, R20 ;  /* 0x000076100e147816 */ /* 0x001fe20000000014 */
[----:B------:R-:W-:Y:S01]  /*b780*/  FMUL R14, R101, R169 ;  /* 0x000000a9650e7220 */ /* 0x000fe20000400000 */
[----:B------:R-:W-:Y:S01]  /*b790*/  LOP3.LUT R97, R13, 0x72, RZ, 0xfc, !PT ;  /* 0x000000720d617812 */ /* 0x000fe200078efcff */
[----:B------:R-:W-:Y:S01]  /*b7a0*/  IMAD.X R121, R21, 0x1, R7, P5 ;  /* 0x0000000115797824 */ /* 0x000fe200028e0607 */
[----:B------:R-:W-:Y:S01]  /*b7b0*/  F2FP.F16.F32.PACK_AB R26, RZ, R26 ;  /* 0x0000001aff1a723e */ /* 0x000fe200000000ff */
[----:B------:R-:W-:Y:S01]  /*b7c0*/  @P4 STG.E.U16 desc[UR36][R98.64], R20 ;  /* 0x0000001462004986 */ /* 0x000fe2000c101524 */
[----:B--2---:R-:W-:Y:S02]  /*b7d0*/  LOP3.LUT R95, R13, 0x70, RZ, 0xfc, !PT ;  /* 0x000000700d5f7812 */ /* 0x004fe400078efcff */
[----:B------:R-:W-:-:S02]  /*b7e0*/  PRMT R72, R18, 0x7610, R72 ;  /* 0x0000761012487816 */ /* 0x000fc40000000048 */
[----:B------:R-:W-:Y:S02]  /*b7f0*/  F2FP.F16.F32.PACK_AB R18, RZ, R100 ;  /* 0x00000064ff12723e */ /* 0x000fe400000000ff */
[----:B------:R-:W-:Y:S01]  /*b800*/  IADD3 R100, P4, R95, R4, RZ ;  /* 0x000000045f647210 */ /* 0x000fe20007f9e0ff */
[----:B------:R0:W-:Y:S01]  /*b810*/  @P1 STG.E.U16 desc[UR36][R120.64], R72 ;  /* 0x0000004878001986 */ /* 0x0001e2000c101524 */
[----:B------:R-:W-:Y:S02]  /*b820*/  PRMT R74, R18, 0x7610, R74 ;  /* 0x00007610124a7816 */ /* 0x000fe4000000004a */
[----:B------:R-:W-:Y:S01]  /*b830*/  F2FP.F16.F32.PACK_AB R14, RZ, R14 ;  /* 0x0000000eff0e723e */ /* 0x000fe200000000ff */
[----:B------:R-:W-:Y:S01]  /*b840*/  IMAD.X R101, R21, 0x1, R5, P4 ;  /* 0x0000000115657824 */ /* 0x000fe200020e0605 */
[----:B------:R-:W-:Y:S02]  /*b850*/  IADD3 R122, P4, R97, R4, RZ ;  /* 0x00000004617a7210 */ /* 0x000fe40007f9e0ff */
[----:B------:R-:W-:-:S02]  /*b860*/  F2FP.F16.F32.PACK_AB R18, RZ, R102 ;  /* 0x00000066ff12723e */ /* 0x000fc400000000ff */
[----:B------:R-:W-:Y:S01]  /*b870*/  ISETP.GT.AND P1, PT, R3, 0x39, P3 ;  /* 0x000000390300780c */ /* 0x000fe20001f24270 */
[----:B------:R-:W-:Y:S01]  /*b880*/  IMAD.X R123, R21, 0x1, R5, P4 ;  /* 0x00000001157b7824 */ /* 0x000fe200020e0605 */
[----:B------:R-:W-:Y:S01]  /*b890*/  IADD3 R102, P4, R95, R6, RZ ;  /* 0x000000065f667210 */ /* 0x000fe20007f9e0ff */
[----:B------:R1:W-:Y:S01]  /*b8a0*/  @P0 STG.E.U16 desc[UR36][R100.64], R74 ;  /* 0x0000004a64000986 */ /* 0x0003e2000c101524 */
[----:B------:R-:W-:Y:S02]  /*b8b0*/  ISETP.GT.AND P0, PT, R3, 0x38, P2 ;  /* 0x000000380300780c */ /* 0x000fe40001704270 */
[----:B0-----:R-:W-:Y:S01]  /*b8c0*/  PRMT R72, R14, 0x7610, R72 ;  /* 0x000076100e487816 */ /* 0x001fe20000000048 */
[----:B------:R-:W-:Y:S01]  /*b8d0*/  FMUL R14, R103, R169 ;  /* 0x000000a9670e7220 */ /* 0x000fe20000400000 */
[----:B------:R-:W-:Y:S01]  /*b8e0*/  IMAD.X R103, R21, 0x1, R7, P4 ;  /* 0x0000000115677824 */ /* 0x000fe200020e0607 */
[----:B------:R-:W-:Y:S02]  /*b8f0*/  ISETP.GT.AND P4, PT, R3, 0x39, P2 ;  /* 0x000000390300780c */ /* 0x000fe40001784270 */
[----:B------:R-:W-:-:S02]  /*b900*/  F2FP.F16.F32.PACK_AB R20, RZ, R104 ;  /* 0x00000068ff14723e */ /* 0x000fc400000000ff */
[----:B------:R-:W-:Y:S01]  /*b910*/  IADD3 R104, P5, R97, R6, RZ ;  /* 0x0000000661687210 */ /* 0x000fe20007fbe0ff */
[----:B------:R0:W-:Y:S01]  /*b920*/  @P1 STG.E.U16 desc[UR36][R122.64], R72 ;  /* 0x000000487a001986 */ /* 0x0001e2000c101524 */
[----:B------:R-:W-:Y:S02]  /*b930*/  PRMT R76, R18, 0x7610, R76 ;  /* 0x00007610124c7816 */ /* 0x000fe4000000004c */
[----:B------:R-:W-:Y:S01]  /*b940*/  F2FP.F16.F32.PACK_AB R18, RZ, R14 ;  /* 0x0000000eff12723e */ /* 0x000fe200000000ff */
[----:B------:R-:W-:Y:S01]  /*b950*/  FMUL R14, R105, R169 ;  /* 0x000000a9690e7220 */ /* 0x000fe20000400000 */
[----:B------:R-:W-:Y:S01]  /*b960*/  LOP3.LUT R99, R13, 0x80, RZ, 0xfc, !PT ;  /* 0x000000800d637812 */ /* 0x000fe200078efcff */
[----:B------:R-:W-:Y:S01]  /*b970*/  IMAD.X R105, R21, 0x1, R7, P5 ;  /* 0x0000000115697824 */ /* 0x000fe200028e0607 */
[----:B------:R-:W-:Y:S01]  /*b980*/  ISETP.GT.AND P1, PT, R3, 0x40, P3 ;  /* 0x000000400300780c */ /* 0x000fe20001f24270 */
[----:B------:R2:W-:Y:S01]  /*b990*/  @P0 STG.E.U16 desc[UR36][R102.64], R76 ;  /* 0x0000004c66000986 */ /* 0x0005e2000c101524 */
[----:B-1----:R-:W-:-:S02]  /*b9a0*/  LOP3.LUT R101, R13, 0x82, RZ, 0xfc, !PT ;  /* 0x000000820d657812 */ /* 0x002fc400078efcff */
[----:B------:R-:W-:Y:S01]  /*b9b0*/  ISETP.GT.AND P0, PT, R3, 0x41, P3 ;  /* 0x000000410300780c */ /* 0x000fe20001f04270 */
[----:B------:R1:W-:Y:S01]  /*b9c0*/  @P4 STG.E.U16 desc[UR36][R104.64], R18 ;  /* 0x0000001268004986 */ /* 0x0003e2000c101524 */
[----:B------:R-:W-:Y:S02]  /*b9d0*/  IADD3 R120, P5, R99, R4, RZ ;  /* 0x0000000463787210 */ /* 0x000fe40007fbe0ff */
[----:B------:R-:W-:Y:S02]  /*b9e0*/  F2FP.F16.F32.PACK_AB R14, RZ, R14 ;  /* 0x0000000eff0e723e */ /* 0x000fe400000000ff */
[----:B------:R-:W-:Y:S01]  /*b9f0*/  F2FP.F16.F32.PACK_AB R32, RZ, R32 ;  /* 0x00000020ff20723e */ /* 0x000fe200000000ff */
[----:B------:R-:W-:Y:S01]  /*ba00*/  IMAD.X R121, R21, 0x1, R5, P5 ;  /* 0x0000000115797824 */ /* 0x000fe200028e0605 */
[----:B0-----:R-:W-:Y:S01]  /*ba10*/  PRMT R72, R14, 0x7610, R72 ;  /* 0x000076100e487816 */ /* 0x001fe20000000048 */
[----:B------:R-:W-:Y:S01]  /*ba20*/  FMUL R14, R106, R169 ;  /* 0x000000a96a0e7220 */ /* 0x000fe20000400000 */
[----:B--2---:R-:W-:-:S02]  /*ba30*/  IADD3 R102, P4, R101, R4, RZ ;  /* 0x0000000465667210 */ /* 0x004fc40007f9e0ff */
[----:B------:R0:W-:Y:S01]  /*ba40*/  @P1 STG.E.U16 desc[UR36][R120.64], R20 ;  /* 0x0000001478001986 */ /* 0x0001e2000c101524 */
[----:B------:R-:W-:Y:S02]  /*ba50*/  ISETP.GT.AND P1, PT, R3, 0x40, P2 ;  /* 0x000000400300780c */ /* 0x000fe40001724270 */
[----:B------:R-:W-:Y:S01]  /*ba60*/  IMAD.X R103, R21, 0x1, R5, P4 ;  /* 0x0000000115677824 */ /* 0x000fe200020e0605 */
[----:B------:R-:W-:Y:S02]  /*ba70*/  IADD3 R106, P4, R99, R6, RZ ;  /* 0x00000006636a7210 */ /* 0x000fe40007f9e0ff */
[----:B------:R-:W-:Y:S02]  /*ba80*/  F2FP.F16.F32.PACK_AB R14, RZ, R14 ;  /* 0x0000000eff0e723e */ /* 0x000fe400000000ff */
[----:B------:R2:W-:Y:S01]  /*ba90*/  @P0 STG.E.U16 desc[UR36][R102.64], R72 ;  /* 0x0000004866000986 */ /* 0x0005e2000c101524 */
[----:B------:R-:W-:Y:S02]  /*baa0*/  ISETP.GT.AND P0, PT, R3, 0x41, P2 ;  /* 0x000000410300780c */ /* 0x000fe40001704270 */
[----:B-1----:R-:W-:Y:S01]  /*bab0*/  F2FP.F16.F32.PACK_AB R18, RZ, R107 ;  /* 0x0000006bff12723e */ /* 0x002fe200000000ff */
[----:B------:R-:W-:Y:S01]  /*bac0*/  IMAD.X R107, R21, 0x1, R7, P4 ;  /* 0x00000001156b7824 */ /* 0x000fe200020e0607 */
[----:B0-----:R-:W-:-:S02]  /*bad0*/  IADD3 R120, P5, R101, R6, RZ ;  /* 0x0000000665787210 */ /* 0x001fc40007fbe0ff */
[----:B------:R-:W-:Y:S01]  /*bae0*/  PRMT R20, R14, 0x7610, R20 ;  /* 0x000076100e147816 */ /* 0x000fe20000000014 */
[----:B------:R-:W-:Y:S01]  /*baf0*/  FMUL R14, R108, R169 ;  /* 0x000000a96c0e7220 */ /* 0x000fe20000400000 */
[----:B------:R-:W-:Y:S01]  /*bb00*/  PRMT R74, R18, 0x7610, R74 ;  /* 0x00007610124a7816 */ /* 0x000fe2000000004a */
[----:B------:R-:W-:Y:S01]  /*bb10*/  IMAD.X R121, R21, 0x1, R7, P5 ;  /* 0x0000000115797824 */ /* 0x000fe200028e0607 */
[C---:B------:R-:W-:Y:S01]  /*bb20*/  LOP3.LUT R105, R13.reuse, 0x90, RZ, 0xfc, !PT ;  /* 0x000000900d697812 */ /* 0x040fe200078efcff */
[----:B------:R0:W-:Y:S01]  /*bb30*/  @P1 STG.E.U16 desc[UR36][R106.64], R20 ;  /* 0x000000146a001986 */ /* 0x0001e2000c101524 */
[----:B--2---:R-:W-:Y:S02]  /*bb40*/  LOP3.LUT R103, R13, 0x92, RZ, 0xfc, !PT ;  /* 0x000000920d677812 */ /* 0x004fe400078efcff */
[----:B------:R-:W-:Y:S01]  /*bb50*/  ISETP.GT.AND P1, PT, R3, 0x48, P3 ;  /* 0x000000480300780c */ /* 0x000fe20001f24270 */
[----:B------:R1:W-:Y:S01]  /*bb60*/  @P0 STG.E.U16 desc[UR36][R120.64], R74 ;  /* 0x0000004a78000986 */ /* 0x0003e2000c101524 */
[----:B------:R-:W-:-:S02]  /*bb70*/  IADD3 R108, P4, R105, R4, RZ ;  /* 0x00000004696c7210 */ /* 0x000fc40007f9e0ff */
[----:B------:R-:W-:Y:S02]  /*bb80*/  ISETP.GT.AND P0, PT, R3, 0x49, P3 ;  /* 0x000000490300780c */ /* 0x000fe40001f04270 */
        /* <DEDUP_REMOVED lines=23> */
[----:B------:R0:W-:Y:S01]  /*bd00*/  @P4 STG.E.U16 desc[UR36][R110.64], R20 ;  /* 0x000000146e004986 */ /* 0x0001e2000c101524 */
        /* <DEDUP_REMOVED lines=8> */
[----:B0-----:R-:W-:Y:S02]  /*bd90*/  IADD3 R110, P4, R109, R4, RZ ;  /* 0x000000046d6e7210 */ /* 0x001fe40007f9e0ff */
[----:B------:R-:W-:-:S02]  /*bda0*/  F2FP.F16.F32.PACK_AB R18, RZ, R114 ;  /* 0x00000072ff12723e */ /* 0x000fc400000000ff */
[----:B------:R-:W-:Y:S01]  /*bdb0*/  PRMT R20, R14, 0x7610, R20 ;  /* 0x000076100e147816 */ /* 0x000fe20000000014 */
[----:B------:R-:W-:Y:S01]  /*bdc0*/  IMAD.X R111, R21, 0x1, R5, P4 ;  /* 0x00000001156f7824 */ /* 0x000fe200020e0605 */
[----:B------:R-:W-:Y:S01]  /*bdd0*/  IADD3 R114, P4, R107, R6, RZ ;  /* 0x000000066b727210 */ /* 0x000fe20007f9e0ff */
[----:B------:R0:W-:Y:S01]  /*bde0*/  @P0 STG.E.U16 desc[UR36][R112.64], R74 ;  /* 0x0000004a70000986 */ /* 0x0001e2000c101524 */
[----:B------:R-:W-:Y:S01]  /*bdf0*/  ISETP.GT.AND P1, PT, R3, 0x51, P3 ;  /* 0x000000510300780c */ /* 0x000fe20001f24270 */
[-C--:B------:R-:W-:Y:S01]  /*be00*/  FMUL R14, R115, R169.reuse ;  /* 0x000000a9730e7220 */ /* 0x080fe20000400000 */
[----:B------:R-:W-:Y:S01]  /*be10*/  ISETP.GT.AND P0, PT, R3, 0x50, P2 ;  /* 0x000000500300780c */ /* 0x000fe20001704270 */
[----:B------:R-:W-:Y:S01]  /*be20*/  IMAD.X R115, R21, 0x1, R7, P4 ;  /* 0x0000000115737824 */ /* 0x000fe200020e0607 */
[----:B------:R-:W-:Y:S01]  /*be30*/  ISETP.GT.AND P4, PT, R3, 0x51, P2 ;  /* 0x000000510300780c */ /* 0x000fe20001784270 */
[----:B-1----:R-:W-:Y:S01]  /*be40*/  FMUL R72, R30, R169 ;  /* 0x000000a91e487220 */ /* 0x002fe20000400000 */
[----:B------:R-:W-:-:S02]  /*be50*/  F2FP.F16.F32.PACK_AB R14, RZ, R14 ;  /* 0x0000000eff0e723e */ /* 0x000fc400000000ff */
[----:B------:R-:W-:Y:S02]  /*be60*/  F2FP.F16.F32.PACK_AB R35, RZ, R35 ;  /* 0x00000023ff23723e */ /* 0x000fe400000000ff */
[----:B------:R-:W-:Y:S01]  /*be70*/  PRMT R76, R14, 0x7610, R76 ;  /* 0x000076100e4c7816 */ /* 0x000fe2000000004c */
[-C--:B------:R-:W-:Y:S01]  /*be80*/  FMUL R14, R27, R169.reuse ;  /* 0x000000a91b0e7220 */ /* 0x080fe20000400000 */
[----:B0-----:R-:W-:Y:S01]  /*be90*/  IADD3 R112, P5, R109, R6, RZ ;  /* 0x000000066d707210 */ /* 0x001fe20007fbe0ff */
[----:B------:R0:W-:Y:S01]  /*bea0*/  @P1 STG.E.U16 desc[UR36][R110.64], R20 ;  /* 0x000000146e001986 */ /* 0x0001e2000c101524 */
[----:B------:R-:W-:Y:S01]  /*beb0*/  LOP3.LUT R27, R13, 0xb0, RZ, 0xfc, !PT ;  /* 0x000000b00d1b7812 */ /* 0x000fe200078efcff */
[-C--:B------:R-:W-:Y:S01]  /*bec0*/  FMUL R74, R31, R169.reuse ;  /* 0x000000a91f4a7220 */ /* 0x080fe20000400000 */
[C---:B------:R-:W-:Y:S01]  /*bed0*/  ISETP.GT.AND P1, PT, R12.reuse, 0x100, PT ;  /* 0x000001000c00780c */ /* 0x040fe20003f24270 */
[----:B------:R-:W-:Y:S01]  /*bee0*/  IMAD.X R113, R21, 0x1, R7, P5 ;  /* 0x0000000115717824 */ /* 0x000fe200028e0607 */
[----:B------:R1:W-:Y:S01]  /*bef0*/  @P0 STG.E.U16 desc[UR36][R114.64], R18 ;  /* 0x0000001272000986 */ /* 0x0003e2000c101524 */
[----:B------:R-:W-:Y:S01]  /*bf00*/  ISETP.GT.AND P0, PT, R12, 0x108, PT ;  /* 0x000001080c00780c */ /* 0x000fe20003f04270 */
[----:B------:R-:W-:Y:S01]  /*bf10*/  FMUL R12, R25, R169 ;  /* 0x000000a9190c7220 */ /* 0x000fe20000400000 */
[----:B------:R-:W-:Y:S01]  /*bf20*/  LOP3.LUT R25, R13, 0xb2, RZ, 0xfc, !PT ;  /* 0x000000b20d197812 */ /* 0x000fe200078efcff */
[----:B------:R-:W-:Y:S01]  /*bf30*/  @P4 STG.E.U16 desc[UR36][R112.64], R76 ;  /* 0x0000004c70004986 */ /* 0x000fe2000c101524 */
[----:B------:R-:W-:-:S02]  /*bf40*/  ISETP.GT.AND P4, PT, R3, 0x58, P3 ;  /* 0x000000580300780c */ /* 0x000fc40001f84270 */
[----:B------:R-:W-:Y:S01]  /*bf50*/  ISETP.GT.AND P3, PT, R3, 0x59, P3 ;  /* 0x000000590300780c */ /* 0x000fe20001f64270 */
[-C--:B0-----:R-:W-:Y:S01]  /*bf60*/  FMUL R20, R29, R169.reuse ;  /* 0x000000a91d147220 */ /* 0x081fe20000400000 */
[----:B------:R-:W-:Y:S02]  /*bf70*/  F2FP.F16.F32.PACK_AB R14, RZ, R14 ;  /* 0x0000000eff0e723e */ /* 0x000fe400000000ff */
[----:B------:R-:W-:Y:S01]  /*bf80*/  F2FP.F16.F32.PACK_AB R72, RZ, R72 ;  /* 0x00000048ff48723e */ /* 0x000fe200000000ff */
[----:B-1----:R-:W-:Y:S01]  /*bf90*/  FMUL R18, R28, R169 ;  /* 0x000000a91c127220 */ /* 0x002fe20000400000 */
[----:B------:R-:W-:Y:S02]  /*bfa0*/  IADD3 R28, P5, R27, R4, RZ ;  /* 0x000000041b1c7210 */ /* 0x000fe40007fbe0ff */
[----:B------:R-:W-:Y:S02]  /*bfb0*/  F2FP.F16.F32.PACK_AB R20, RZ, R20 ;  /* 0x00000014ff14723e */ /* 0x000fe400000000ff */
[----:B------:R-:W-:Y:S01]  /*bfc0*/  F2FP.F16.F32.PACK_AB R18, RZ, R18 ;  /* 0x00000012ff12723e */ /* 0x000fe200000000ff */
[----:B------:R-:W-:Y:S01]  /*bfd0*/  IMAD.X R29, R21, 0x1, R5, P5 ;  /* 0x00000001151d7824 */ /* 0x000fe200028e0605 */
[----:B------:R-:W-:-:S02]  /*bfe0*/  IADD3 R4, P5, R25, R4, RZ ;  /* 0x0000000419047210 */ /* 0x000fc40007fbe0ff */
[----:B------:R-:W-:Y:S02]  /*bff0*/  F2FP.F16.F32.PACK_AB R74, RZ, R74 ;  /* 0x0000004aff4a723e */ /* 0x000fe400000000ff */
[----:B------:R-:W-:Y:S01]  /*c000*/  @P4 STG.E.U16 desc[UR36][R28.64], R116 ;  /* 0x000000741c004986 */ /* 0x000fe2000c101524 */
[----:B------:R-:W-:Y:S01]  /*c010*/  IMAD.X R5, R21, 0x1, R5, P5 ;  /* 0x0000000115057824 */ /* 0x000fe200028e0605 */
[-C--:B------:R-:W-:Y:S02]  /*c020*/  IADD3 R30, P4, R27, R6.reuse, RZ ;  /* 0x000000061b1e7210 */ /* 0x080fe40007f9e0ff */
[----:B------:R-:W-:Y:S02]  /*c030*/  IADD3 R6, P5, R25, R6, RZ ;  /* 0x0000000619067210 */ /* 0x000fe40007fbe0ff */
[----:B------:R0:W-:Y:S01]  /*c040*/  @P3 STG.E.U16 desc[UR36][R4.64], R117 ;  /* 0x0000007504003986 */ /* 0x0001e2000c101524 */
[----:B------:R-:W-:Y:S01]  /*c050*/  ISETP.GT.AND P3, PT, R3, 0x58, P2 ;  /* 0x000000580300780c */ /* 0x000fe20001764270 */
[--C-:B------:R-:W-:Y:S01]  /*c060*/  IMAD.X R31, R21, 0x1, R7.reuse, P4 ;  /* 0x00000001151f7824 */ /* 0x100fe200020e0607 */
[----:B------:R-:W-:Y:S01]  /*c070*/  ISETP.GT.AND P2, PT, R3, 0x59, P2 ;  /* 0x000000590300780c */ /* 0x000fe20001744270 */
[----:B------:R-:W-:Y:S01]  /*c080*/  IMAD.X R7, R21, 0x1, R7, P5 ;  /* 0x0000000115077824 */ /* 0x000fe200028e0607 */
[----:B------:R-:W-:-:S02]  /*c090*/  ISETP.GT.AND P4, PT, R3, RZ, P1 ;  /* 0x000000ff0300720c */ /* 0x000fc40000f84270 */
[----:B------:R-:W-:Y:S02]  /*c0a0*/  F2FP.F16.F32.PACK_AB R36, RZ, R36 ;  /* 0x00000024ff24723e */ /* 0x000fe400000000ff */
[----:B------:R-:W-:Y:S02]  /*c0b0*/  F2FP.F16.F32.PACK_AB R37, RZ, R37 ;  /* 0x00000025ff25723e */ /* 0x000fe400000000ff */
[----:B------:R-:W-:Y:S02]  /*c0c0*/  F2FP.F16.F32.PACK_AB R38, RZ, R38 ;  /* 0x00000026ff26723e */ /* 0x000fe400000000ff */
[----:B0-----:R-:W-:Y:S01]  /*c0d0*/  IADD3 R4, P5, R13, R8, RZ ;  /* 0x000000080d047210 */ /* 0x001fe20007fbe0ff */
[----:B------:R-:W-:Y:S01]  /*c0e0*/  @P3 STG.E.U16 desc[UR36][R30.64], R118 ;  /* 0x000000761e003986 */ /* 0x000fe2000c101524 */
[----:B------:R-:W-:Y:S02]  /*c0f0*/  ISETP.GT.AND P3, PT, R3, RZ, P0 ;  /* 0x000000ff0300720c */ /* 0x000fe40000764270 */
[----:B------:R-:W-:Y:S01]  /*c100*/  F2FP.F16.F32.PACK_AB R39, RZ, R39 ;  /* 0x00000027ff27723e */ /* 0x000fe200000000ff */
[----:B------:R-:W-:Y:S01]  /*c110*/  IMAD.X R5, R21, 0x1, R9, P5 ;  /* 0x0000000115057824 */ /* 0x000fe200028e0609 */
[----:B------:R-:W-:Y:S01]  /*c120*/  @P2 STG.E.U16 desc[UR36][R6.64], R119 ;  /* 0x0000007706002986 */ /* 0x000fe2000c101524 */
[----:B------:R-:W-:-:S02]  /*c130*/  ISETP.GT.AND P2, PT, R3, 0x1, P1 ;  /* 0x000000010300780c */ /* 0x000fc40000f44270 */
[----:B------:R-:W-:Y:S01]  /*c140*/  F2FP.F16.F32.PACK_AB R40, RZ, R40 ;  /* 0x00000028ff28723e */ /* 0x000fe200000000ff */
[----:B------:R0:W-:Y:S01]  /*c150*/  @P4 STG.E.U16 desc[UR36][R4.64], R24 ;  /* 0x0000001804004986 */ /* 0x0001e2000c101524 */
[----:B------:R-:W-:Y:S02]  /*c160*/  IADD3 R28, P4, R13, R10, RZ ;  /* 0x0000000a0d1c7210 */ /* 0x000fe40007f9e0ff */
[----:B------:R-:W-:Y:S02]  /*c170*/  F2FP.F16.F32.PACK_AB R41, RZ, R41 ;  /* 0x00000029ff29723e */ /* 0x000fe400000000ff */
[----:B------:R-:W-:Y:S01]  /*c180*/  F2FP.F16.F32.PACK_AB R42, RZ, R42 ;  /* 0x0000002aff2a723e */ /* 0x000fe200000000ff */
[----:B------:R-:W-:Y:S01]  /*c190*/  IMAD.X R29, R21, 0x1, R11, P4 ;  /* 0x00000001151d7824 */ /* 0x000fe200020e060b */
[----:B------:R-:W-:Y:S02]  /*c1a0*/  F2FP.F16.F32.PACK_AB R43, RZ, R43 ;  /* 0x0000002bff2b723e */ /* 0x000fe400000000ff */
[----:B------:R-:W-:-:S02]  /*c1b0*/  F2FP.F16.F32.PACK_AB R44, RZ, R44 ;  /* 0x0000002cff2c723e */ /* 0x000fc400000000ff */
[----:B------:R-:W-:Y:S02]  /*c1c0*/  F2FP.F16.F32.PACK_AB R45, RZ, R45 ;  /* 0x0000002dff2d723e */ /* 0x000fe400000000ff */
[----:B0-----:R-:W-:Y:S02]  /*c1d0*/  F2FP.F16.F32.PACK_AB R5, RZ, R12 ;  /* 0x0000000cff05723e */ /* 0x001fe400000000ff */
[C---:B------:R-:W-:Y:S02]  /*c1e0*/  IADD3 R12, P5, R15.reuse, R8, RZ ;  /* 0x000000080f0c7210 */ /* 0x040fe40007fbe0ff */
[----:B------:R-:W-:Y:S02]  /*c1f0*/  IADD3 R4, P4, R15, R10, RZ ;  /* 0x0000000a0f047210 */ /* 0x000fe40007f9e0ff */
[----:B------:R-:W-:Y:S01]  /*c200*/  PRMT R7, R5, 0x7610, R7 ;  /* 0x0000761005077816 */ /* 0x000fe20000000007 */
[----:B------:R-:W-:Y:S01]  /*c210*/  IMAD.X R13, R21, 0x1, R9, P5 ;  /* 0x00000001150d7824 */ /* 0x000fe200028e0609 */
[----:B------:R-:W-:Y:S01]  /*c220*/  ISETP.GT.AND P5, PT, R3, 0x1, P0 ;  /* 0x000000010300780c */ /* 0x000fe200007a4270 */
[----:B------:R-:W-:Y:S01]  /*c230*/  IMAD.X R5, R21, 0x1, R11, P4 ;  /* 0x0000000115057824 */ /* 0x000fe200020e060b */
[----:B------:R-:W-:-:S02]  /*c240*/  PRMT R15, R14, 0x7610, R15 ;  /* 0x000076100e0f7816 */ /* 0x000fc4000000000f */
[----:B------:R0:W-:Y:S01]  /*c250*/  @P2 STG.E.U16 desc[UR36][R12.64], R7 ;  /* 0x000000070c002986 */ /* 0x0001e2000c101524 */
[----:B------:R-:W-:Y:S02]  /*c260*/  IADD3 R14, P4, R73, R8, RZ ;  /* 0x00000008490e7210 */ /* 0x000fe40007f9e0ff */
[C---:B------:R-:W-:Y:S01]  /*c270*/  ISETP.GT.AND P2, PT, R3.reuse, 0x8, P1 ;  /* 0x000000080300780c */ /* 0x040fe20000f44270 */
[----:B------:R-:W-:Y:S01]  /*c280*/  @P3 STG.E.U16 desc[UR36][R28.64], R26 ;  /* 0x0000001a1c003986 */ /* 0x000fe2000c101524 */
[----:B------:R-:W-:Y:S02]  /*c290*/  ISETP.GT.AND P3, PT, R3, 0x9, P1 ;  /* 0x000000090300780c */ /* 0x000fe40000f64270 */
[----:B------:R-:W-:Y:S02]  /*c2a0*/  F2FP.F16.F32.PACK_AB R46, RZ, R46 ;  /* 0x0000002eff2e723e */ /* 0x000fe400000000ff */
[----:B------:R1:W-:Y:S01]  /*c2b0*/  @P5 STG.E.U16 desc[UR36][R4.64], R15 ;  /* 0x0000000f04005986 */ /* 0x0003e2000c101524 */
[----:B------:R-:W-:-:S02]  /*c2c0*/  IADD3 R6, P5, R23, R8, RZ ;  /* 0x0000000817067210 */ /* 0x000fc40007fbe0ff */
[----:B------:R-:W-:Y:S02]  /*c2d0*/  F2FP.F16.F32.PACK_AB R47, RZ, R47 ;  /* 0x0000002fff2f723e */ /* 0x000fe400000000ff */
[----:B------:R-:W-:Y:S01]  /*c2e0*/  F2FP.F16.F32.PACK_AB R48, RZ, R48 ;  /* 0x00000030ff30723e */ /* 0x000fe200000000ff */
[--C-:B0-----:R-:W-:Y:S01]  /*c2f0*/  IMAD.X R7, R21, 0x1, R9.reuse, P5 ;  /* 0x0000000115077824 */ /* 0x101fe200028e0609 */
[----:B------:R-:W-:Y:S02]  /*c300*/  ISETP.GT.AND P5, PT, R3, 0x8, P0 ;  /* 0x000000080300780c */ /* 0x000fe400007a4270 */
[----:B------:R-:W-:Y:S02]  /*c310*/  F2FP.F16.F32.PACK_AB R49, RZ, R49 ;  /* 0x00000031ff31723e */ /* 0x000fe400000000ff */
[----:B------:R-:W-:Y:S01]  /*c320*/  @P2 STG.E.U16 desc[UR36][R6.64], R18 ;  /* 0x0000001206002986 */ /* 0x000fe2000c101524 */
[----:B-1----:R-:W-:Y:S01]  /*c330*/  IMAD.X R15, R21, 0x1, R9, P4 ;  /* 0x00000001150f7824 */ /* 0x002fe200020e0609 */
[----:B------:R-:W-:-:S02]  /*c340*/  IADD3 R4, P4, R23, R10, RZ ;  /* 0x0000000a17047210 */ /* 0x000fc40007f9e0ff */
[----:B------:R-:W-:Y:S02]  /*c350*/  ISETP.GT.AND P2, PT, R3, 0x9, P0 ;  /* 0x000000090300780c */ /* 0x000fe40000744270 */
[----:B------:R-:W-:Y:S01]  /*c360*/  @P3 STG.E.U16 desc[UR36][R14.64], R20 ;  /* 0x000000140e003986 */ /* 0x000fe2000c101524 */
[----:B------:R-:W-:Y:S01]  /*c370*/  IMAD.X R5, R21, 0x1, R11, P4 ;  /* 0x0000000115057824 */ /* 0x000fe200020e060b */
[----:B------:R-:W-:Y:S02]  /*c380*/  IADD3 R28, P4, R75, R8, RZ ;  /* 0x000000084b1c7210 */ /* 0x000fe40007f9e0ff */
[----:B------:R-:W-:Y:S02]  /*c390*/  ISETP.GT.AND P3, PT, R3, 0x10, P1 ;  /* 0x000000100300780c */ /* 0x000fe40000f64270 */
[----:B------:R0:W-:Y:S01]  /*c3a0*/  @P5 STG.E.U16 desc[UR36][R4.64], R72 ;  /* 0x0000004804005986 */ /* 0x0001e2000c101524 */
[----:B------:R-:W-:Y:S01]  /*c3b0*/  IADD3 R12, P5, R73, R10, RZ ;  /* 0x0000000a490c7210 */ /* 0x000fe20007fbe0ff */
[----:B------:R-:W-:Y:S01]  /*c3c0*/  IMAD.X R29, R21, 0x1, R9, P4 ;  /* 0x00000001151d7824 */ /* 0x000fe200020e0609 */
[----:B------:R-:W-:-:S02]  /*c3d0*/  F2FP.F16.F32.PACK_AB R50, RZ, R50 ;  /* 0x00000032ff32723e */ /* 0x000fc400000000ff */
[----:B------:R-:W-:Y:S01]  /*c3e0*/  F2FP.F16.F32.PACK_AB R51, RZ, R51 ;  /* 0x00000033ff33723e */ /* 0x000fe200000000ff */
[----:B------:R-:W-:Y:S01]  /*c3f0*/  IMAD.X R13, R21, 0x1, R11, P5 ;  /* 0x00000001150d7824 */ /* 0x000fe200028e060b */
[----:B------:R-:W-:Y:S02]  /*c400*/  ISETP.GT.AND P5, PT, R3, 0x11, P1 ;  /* 0x000000110300780c */ /* 0x000fe40000fa4270 */
[----:B------:R-:W-:Y:S02]  /*c410*/  F2FP.F16.F32.PACK_AB R52, RZ, R52 ;  /* 0x00000034ff34723e */ /* 0x000fe400000000ff */
[----:B------:R-:W-:Y:S01]  /*c420*/  @P2 STG.E.U16 desc[UR36][R12.64], R74 ;  /* 0x0000004a0c002986 */ /* 0x000fe2000c101524 */
[----:B0-----:R-:W-:Y:S02]  /*c430*/  IADD3 R4, P4, R77, R8, RZ ;  /* 0x000000084d047210 */ /* 0x001fe40007f9e0ff */
[C---:B------:R-:W-:Y:S01]  /*c440*/  ISETP.GT.AND P2, PT, R3.reuse, 0x10, P0 ;  /* 0x000000100300780c */ /* 0x040fe20000744270 */
[----:B------:R-:W-:Y:S01]  /*c450*/  @P3 STG.E.U16 desc[UR36][R28.64], R32 ;  /* 0x000000201c003986 */ /* 0x000fe2000c101524 */
[----:B------:R-:W-:Y:S01]  /*c460*/  ISETP.GT.AND P3, PT, R3, 0x11, P0 ;  /* 0x000000110300780c */ /* 0x000fe20000764270 */
[----:B------:R-:W-:Y:S01]  /*c470*/  IMAD.X R5, R21, 0x1, R9, P4 ;  /* 0x0000000115057824 */ /* 0x000fe200020e0609 */
[----:B------:R-:W-:-:S02]  /*c480*/  IADD3 R14, P4, R77, R10, RZ ;  /* 0x0000000a4d0e7210 */ /* 0x000fc40007f9e0ff */
[----:B------:R-:W-:Y:S02]  /*c490*/  F2FP.F16.F32.PACK_AB R53, RZ, R53 ;  /* 0x00000035ff35723e */ /* 0x000fe400000000ff */
[----:B------:R0:W-:Y:S01]  /*c4a0*/  @P5 STG.E.U16 desc[UR36][R4.64], R33 ;  /* 0x0000002104005986 */ /* 0x0001e2000c101524 */
[----:B------:R-:W-:Y:S01]  /*c4b0*/  IADD3 R6, P5, R75, R10, RZ ;  /* 0x0000000a4b067210 */ /* 0x000fe20007fbe0ff */
[C-C-:B------:R-:W-:Y:S01]  /*c4c0*/  IMAD.X R15, R21.reuse, 0x1, R11.reuse, P4 ;  /* 0x00000001150f7824 */ /* 0x140fe200020e060b */
[----:B------:R-:W-:Y:S02]  /*c4d0*/  F2FP.F16.F32.PACK_AB R54, RZ, R54 ;  /* 0x00000036ff36723e */ /* 0x000fe400000000ff */
[----:B------:R-:W-:Y:S01]  /*c4e0*/  F2FP.F16.F32.PACK_AB R55, RZ, R55 ;  /* 0x00000037ff37723e */ /* 0x000fe200000000ff */
[----:B------:R-:W-:Y:S01]  /*c4f0*/  IMAD.X R7, R21, 0x1, R11, P5 ;  /* 0x0000000115077824 */ /* 0x000fe200028e060b */
[----:B------:R-:W-:Y:S02]  /*c500*/  ISETP.GT.AND P5, PT, R3, 0x18, P1 ;  /* 0x000000180300780c */ /* 0x000fe40000fa4270 */
[----:B------:R-:W-:-:S02]  /*c510*/  F2FP.F16.F32.PACK_AB R56, RZ, R56 ;  /* 0x00000038ff38723e */ /* 0x000fc400000000ff */
[----:B------:R-:W-:Y:S01]  /*c520*/  @P2 STG.E.U16 desc[UR36][R6.64], R34 ;  /* 0x0000002206002986 */ /* 0x000fe2000c101524 */
[----:B0-----:R-:W-:Y:S02]  /*c530*/  IADD3 R4, P4, R79, R8, RZ ;  /* 0x000000084f047210 */ /* 0x001fe40007f9e0ff */
[C---:B------:R-:W-:Y:S01]  /*c540*/  ISETP.GT.AND P2, PT, R3.reuse, 0x19, P1 ;  /* 0x000000190300780c */ /* 0x040fe20000f44270 */
[----:B------:R-:W-:Y:S01]  /*c550*/  @P3 STG.E.U16 desc[UR36][R14.64], R35 ;  /* 0x000000230e003986 */ /* 0x000fe2000c101524 */
[----:B------:R-:W-:Y:S01]  /*c560*/  ISETP.GT.AND P3, PT, R3, 0x18, P0 ;  /* 0x000000180300780c */ /* 0x000fe20000764270 */
[----:B------:R-:W-:Y:S01]  /*c570*/  IMAD.X R5, R21, 0x1, R9, P4 ;  /* 0x0000000115057824 */ /* 0x000fe200020e0609 */
[----:B------:R-:W-:Y:S02]  /*c580*/  IADD3 R28, P4, R79, R10, RZ ;  /* 0x0000000a4f1c7210 */ /* 0x000fe40007f9e0ff */
[----:B------:R-:W-:Y:S02]  /*c590*/  F2FP.F16.F32.PACK_AB R57, RZ, R57 ;  /* 0x00000039ff39723e */ /* 0x000fe400000000ff */
        /* <DEDUP_REMOVED lines=54> */
[----:B------:R-:W-:-:S04]  /*c900*/  ISETP.GT.AND P5, PT, R3, 0x30, P1 ;  /* 0x000000300300780c */ /* 0x000fc80000fa4270 */
[----:B------:R-:W-:Y:S01]  /*c910*/  @P2 STG.E.U16 desc[UR36][R6.64], R46 ;  /* 0x0000002e06002986 */ /* 0x000fe2000c101524 */
[----:B0-----:R-:W-:Y:S02]  /*c920*/  IADD3 R4, P4, R91, R8, RZ ;  /* 0x000000085b047210 */ /* 0x001fe40007f9e0ff */
[C---:B------:R-:W-:Y:S01]  /*c930*/  ISETP.GT.AND P2, PT, R3.reuse, 0x31, P1 ;  /* 0x000000310300780c */ /* 0x040fe20000f44270 */
[----:B------:R-:W-:Y:S01]  /*c940*/  @P3 STG.E.U16 desc[UR36][R14.64], R47 ;  /* 0x0000002f0e003986 */ /* 0x000fe2000c101524 */
[----:B------:R-:W-:Y:S01]  /*c950*/  ISETP.GT.AND P3, PT, R3, 0x30, P0 ;  /* 0x000000300300780c */ /* 0x000fe20000764270 */
[----:B------:R-:W-:Y:S01]  /*c960*/  IMAD.X R5, R21, 0x1, R9, P4 ;  /* 0x0000000115057824 */ /* 0x000fe200020e0609 */
[----:B------:R-:W-:-:S04]  /*c970*/  IADD3 R28, P4, R91, R10, RZ ;  /* 0x0000000a5b1c7210 */ /* 0x000fc80007f9e0ff */
[----:B------:R0:W-:Y:S01]  /*c980*/  @P5 STG.E.U16 desc[UR36][R4.64], R48 ;  /* 0x0000003004005986 */ /* 0x0001e2000c101524 */
[----:B------:R-:W-:Y:S01]  /*c990*/  IADD3 R12, P5, R93, R8, RZ ;  /* 0x000000085d0c7210 */ /* 0x000fe20007fbe0ff */
[----:B------:R-:W-:-:S04]  /*c9a0*/  IMAD.X R29, R21, 0x1, R11, P4 ;  /* 0x00000001151d7824 */ /* 0x000fc800020e060b */
        /* <DEDUP_REMOVED lines=62> */
[----:B------:R4:W-:Y:S01]  /*cd90*/  @P2 STG.E.U16 desc[UR36][R6.64], R64 ;  /* 0x0000004006002986 */ /* 0x0009e2000c101524 */
[----:B0-----:R-:W-:Y:S02]  /*cda0*/  IADD3 R4, P4, R107, R10, RZ ;  /* 0x0000000a6b047210 */ /* 0x001fe40007f9e0ff */
[-C--:B------:R-:W-:Y:S01]  /*cdb0*/  IADD3 R26, P2, R27, R8.reuse, RZ ;  /* 0x000000081b1a7210 */ /* 0x080fe20007f5e0ff */
[----:B------:R4:W-:Y:S01]  /*cdc0*/  @P3 STG.E.U16 desc[UR36][R14.64], R65 ;  /* 0x000000410e003986 */ /* 0x0009e2000c101524 */
[----:B------:R-:W-:Y:S01]  /*cdd0*/  IADD3 R8, P3, R25, R8, RZ ;  /* 0x0000000819087210 */ /* 0x000fe20007f7e0ff */
[----:B------:R-:W-:Y:S01]  /*cde0*/  IMAD.X R5, R21, 0x1, R11, P4 ;  /* 0x0000000115057824 */ /* 0x000fe200020e060b */
[----:B------:R-:W-:-:S04]  /*cdf0*/  ISETP.GT.AND P4, PT, R3, 0x51, P0 ;  /* 0x000000510300780c */ /* 0x000fc80000784270 */
[----:B------:R4:W-:Y:S01]  /*ce00*/  @P5 STG.E.U16 desc[UR36][R4.64], R66 ;  /* 0x0000004204005986 */ /* 0x0009e2000c101524 */
[----:B------:R-:W-:-:S05]  /*ce10*/  IADD3 R12, P5, R109, R10, RZ ;  /* 0x0000000a6d0c7210 */ /* 0x000fca0007fbe0ff */
[----:B------:R-:W-:Y:S01]  /*ce20*/  IMAD.X R13, R21, 0x1, R11, P5 ;  /* 0x00000001150d7824 */ /* 0x000fe200028e060b */
[-C--:B------:R-:W-:Y:S01]  /*ce30*/  IADD3 R24, P5, R27, R10.reuse, RZ ;  /* 0x0000000a1b187210 */ /* 0x080fe20007fbe0ff */
[--C-:B------:R-:W-:Y:S01]  /*ce40*/  IMAD.X R27, R21, 0x1, R9.reuse, P2 ;  /* 0x00000001151b7824 */ /* 0x100fe200010e0609 */
[----:B------:R-:W-:Y:S01]  /*ce50*/  IADD3 R10, P2, R25, R10, RZ ;  /* 0x0000000a190a7210 */ /* 0x000fe20007f5e0ff */
[----:B------:R-:W-:Y:S01]  /*ce60*/  IMAD.X R9, R21, 0x1, R9, P3 ;  /* 0x0000000115097824 */ /* 0x000fe200018e0609 */
[----:B------:R-:W-:Y:S01]  /*ce70*/  ISETP.GT.AND P3, PT, R3, 0x58, P1 ;  /* 0x000000580300780c */ /* 0x000fe20000f64270 */
[--C-:B------:R-:W-:Y:S01]  /*ce80*/  IMAD.X R25, R21, 0x1, R11.reuse, P5 ;  /* 0x0000000115197824 */ /* 0x100fe200028e060b */
[----:B------:R-:W-:Y:S01]  /*ce90*/  ISETP.GT.AND P1, PT, R3, 0x59, P1 ;  /* 0x000000590300780c */ /* 0x000fe20000f24270 */
[----:B------:R-:W-:Y:S01]  /*cea0*/  IMAD.X R11, R21, 0x1, R11, P2 ;  /* 0x00000001150b7824 */ /* 0x000fe200010e060b */
[C---:B------:R-:W-:Y:S01]  /*ceb0*/  ISETP.GT.AND P5, PT, R3.reuse, 0x58, P0 ;  /* 0x000000580300780c */ /* 0x040fe200007a4270 */
[----:B------:R4:W-:Y:S01]  /*cec0*/  @P4 STG.E.U16 desc[UR36][R12.64], R67 ;  /* 0x000000430c004986 */ /* 0x0009e2000c101524 */
[----:B------:R-:W-:-:S07]  /*ced0*/  ISETP.GT.AND P0, PT, R3, 0x59, P0 ;  /* 0x000000590300780c */ /* 0x000fce0000704270 */
[----:B------:R4:W-:Y:S04]  /*cee0*/  @P3 STG.E.U16 desc[UR36][R26.64], R68 ;  /* 0x000000441a003986 */ /* 0x0009e8000c101524 */
[----:B------:R4:W-:Y:S04]  /*cef0*/  @P1 STG.E.U16 desc[UR36][R8.64], R69 ;  /* 0x0000004508001986 */ /* 0x0009e8000c101524 */
[----:B------:R4:W-:Y:S04]  /*cf00*/  @P5 STG.E.U16 desc[UR36][R24.64], R70 ;  /* 0x0000004618005986 */ /* 0x0009e8000c101524 */
[----:B------:R4:W-:Y:S02]  /*cf10*/  @P0 STG.E.U16 desc[UR36][R10.64], R71 ;  /* 0x000000470a000986 */ /* 0x0009e4000c101524 */
.L_x_272:
[----:B------:R-:W-:Y:S05]  /*cf20*/  BSYNC B0 ;  /* 0x0000000000007941 */ /* 0x000fea0003800000 */
.L_x_34:
[----:B------:R-:W-:Y:S01]  /*cf30*/  ULDC UR4, c[0x0][0xc] ;  /* 0x0000030000047ab9 */ /* 0x000fe20000000800 */
[----:B------:R-:W-:Y:S01]  /*cf40*/  ULDC UR5, c[0x0][0x10] ;  /* 0x0000040000057ab9 */ /* 0x000fe20000000800 */
[----:B------:R-:W0:Y:S01]  /*cf50*/  LDC R3, c[0x0][0x14] ;  /* 0x00000500ff037b82 */ /* 0x000e220000000800 */
[----:B------:R-:W-:Y:S01]  /*cf60*/  UIMAD.WIDE.U32 UR4, UR4, UR5, URZ ;  /* 0x00000005040472a5 */ /* 0x000fe2000f8e003f */
[----:B------:R-:W-:Y:S02]  /*cf70*/  IMAD.MOV.U32 R23, RZ, RZ, R19 ;  /* 0x000000ffff177224 */ /* 0x000fe400078e0013 */
[----:B-----5:R-:W-:-:S03]  /*cf80*/  IMAD.MOV.U32 R18, RZ, RZ, -0x1 ;  /* 0xffffffffff127424 */ /* 0x020fc600078e00ff */
[----:B0-----:R-:W-:-:S04]  /*cf90*/  IMAD.WIDE.U32 R22, R3, UR4, R22 ;  /* 0x0000000403167c25 */ /* 0x001fc8000f8e0016 */
[----:B------:R-:W-:Y:S01]  /*cfa0*/  IMAD R3, R3, UR5, RZ ;  /* 0x0000000503037c24 */ /* 0x000fe2000f8e02ff */
[----:B------:R-:W-:Y:S02]  /*cfb0*/  ULDC.64 UR4, c[0x0][0x650] ;  /* 0x0001940000047ab9 */ /* 0x000fe40000000a00 */
[----:B------:R-:W-:Y:S01]  /*cfc0*/  ISETP.GE.U32.AND P0, PT, R22, UR4, PT ;  /* 0x0000000416007c0c */ /* 0x000fe2000bf06070 */
[--C-:B------:R-:W-:Y:S01]  /*cfd0*/  IMAD.IADD R19, R23, 0x1, R3.reuse ;  /* 0x0000000117137824 */ /* 0x100fe200078e0203 */
[----:B------:R-:W-:Y:S01]  /*cfe0*/  PRMT R3, RZ, 0x7610, R3 ;  /* 0x00007610ff037816 */ /* 0x000fe20000000003 */
[----:B------:R-:W-:-:S03]  /*cff0*/  IMAD.MOV.U32 R23, RZ, RZ, -0x1 ;  /* 0xffffffffff177424 */ /* 0x000fc600078e00ff */
[----:B------:R-:W-:-:S13]  /*d000*/  ISETP.GE.U32.AND.EX P0, PT, R19, UR5, PT, P0 ;  /* 0x0000000513007c0c */ /* 0x000fda000bf06100 */
[----:B------:R-:W-:Y:S05]  /*d010*/  @P0 BRA `(.L_x_273) ;  /* 0x0000000400700947 */ /* 0x000fea0003800000 */
[----:B----4-:R-:W0:Y:S01]  /*d020*/  S2R R12, SR_CTAID.X ;  /* 0x00000000000c7919 */ /* 0x010e220000002500 */
[----:B------:R-:W4:Y:S01]  /*d030*/  LDC.64 R10, c[0x0][0x628] ;  /* 0x00018a00ff0a7b82 */ /* 0x000f220000000a00 */
[----:B------:R-:W-:Y:S01]  /*d040*/  ULDC UR4, c[0x0][0x150] ;  /* 0x0000540000047ab9 */ /* 0x000fe20000000800 */
[----:B-1----:R-:W-:Y:S01]  /*d050*/  IMAD.MOV.U32 R8, RZ, RZ, R22 ;  /* 0x000000ffff087224 */ /* 0x002fe200078e0016 */
[----:B------:R-:W1:Y:S01]  /*d060*/  S2R R20, SR_CTAID.Y ;  /* 0x0000000000147919 */ /* 0x000e620000002600 */
[----:B------:R-:W-:-:S04]  /*d070*/  IMAD.MOV.U32 R9, RZ, RZ, R19 ;  /* 0x000000ffff097224 */ /* 0x000fc800078e0013 */
[----:B------:R-:W1:Y:S08]  /*d080*/  LDC R21, c[0x0][0x144] ;  /* 0x00005100ff157b82 */ /* 0x000e700000000800 */
[----:B------:R-:W1:Y:S08]  /*d090*/  LDC R0, c[0x0][0x630] ;  /* 0x00018c00ff007b82 */ /* 0x000e700000000800 */
[----:B------:R-:W1:Y:S01]  /*d0a0*/  LDC.64 R14, c[0x0][0x620] ;  /* 0x00018800ff0e7b82 */ /* 0x000e620000000a00 */
[----:B----4-:R-:W-:-:S04]  /*d0b0*/  ISETP.NE.U32.AND P0, PT, R10, RZ, PT ;  /* 0x000000ff0a00720c */ /* 0x010fc80003f05070 */
[----:B------:R-:W-:Y:S02]  /*d0c0*/  ISETP.NE.AND.EX P0, PT, R11, RZ, PT, P0 ;  /* 0x000000ff0b00720c */ /* 0x000fe40003f05300 */
[----:B0-----:R-:W-:-:S05]  /*d0d0*/  I2FP.F32.U32 R3, R12 ;  /* 0x0000000c00037245 */ /* 0x001fca0000201000 */
[----:B------:R-:W-:-:S04]  /*d0e0*/  FMUL R3, R3, UR4 ;  /* 0x0000000403037c20 */ /* 0x000fc80008400000 */
[----:B------:R0:W4:Y:S02]  /*d0f0*/  F2I.U32.TRUNC.NTZ R18, R3 ;  /* 0x0000000300127305 */ /* 0x000124000020f000 */
[----:B------:R-:W-:Y:S05]  /*d100*/  @!P0 BRA `(.L_x_274) ;  /* 0x0000000000288947 */ /* 0x000fea0003800000 */
[----:B0-----:R-:W0:Y:S02]  /*d110*/  LDC R3, c[0x0][0x634] ;  /* 0x00018d00ff037b82 */ /* 0x001e240000000800 */
[----:B0-----:R-:W-:-:S05]  /*d120*/  IADD3 R3, P0, R22, R3, RZ ;  /* 0x0000000316037210 */ /* 0x001fca0007f1e0ff */
[----:B------:R-:W-:-:S04]  /*d130*/  IMAD.X R13, RZ, RZ, R19, P0 ;  /* 0x000000ffff0d7224 */ /* 0x000fc800000e0613 */
[----:B---3--:R-:W-:-:S04]  /*d140*/  IMAD.WIDE.U32 R4, R13, R10, RZ ;  /* 0x0000000a0d047225 */ /* 0x008fc800078e00ff */
[----:B------:R-:W-:-:S04]  /*d150*/  IMAD.WIDE.U32 R6, P0, R3, R11, R4 ;  /* 0x0000000b03067225 */ /* 0x000fc80007800004 */
[----:B------:R-:W-:-:S04]  /*d160*/  IMAD.WIDE.U32 R4, R3, R10, RZ ;  /* 0x0000000a03047225 */ /* 0x000fc800078e00ff */
[----:B------:R-:W-:Y:S01]  /*d170*/  IMAD.X R9, RZ, RZ, RZ, P0 ;  /* 0x000000ffff097224 */ /* 0x000fe200000e06ff */
[----:B------:R-:W-:Y:S01]  /*d180*/  IADD3 RZ, P0, R5, R6, RZ ;  /* 0x0000000605ff7210 */ /* 0x000fe20007f1e0ff */
[----:B------:R-:W-:-:S04]  /*d190*/  IMAD.MOV.U32 R8, RZ, RZ, R7 ;  /* 0x000000ffff087224 */ /* 0x000fc800078e0007 */
[----:B------:R-:W-:-:S08]  /*d1a0*/  IMAD.WIDE.U32.X R8, R13, R11, R8, P0 ;  /* 0x0000000b0d087225 */ /* 0x000fd000000e0408 */
.L_x_274:
[----:B------:R-:W5:Y:S01]  /*d1b0*/  LDC.64 R26, c[0x0][0x640] ;  /* 0x00019000ff1a7b82 */ /* 0x000f620000000a00 */
[-CC-:B-1----:R-:W-:Y:S01]  /*d1c0*/  SHF.R.U64 R13, R8, R0.reuse, R9.reuse ;  /* 0x00000000080d7219 */ /* 0x182fe20000001209 */
[----:B----4-:R-:W-:Y:S01]  /*d1d0*/  IMAD.MOV R7, RZ, RZ, -R18 ;  /* 0x000000ffff077224 */ /* 0x010fe200078e0a12 */
[----:B------:R-:W-:Y:S01]  /*d1e0*/  SHF.R.U32.HI R0, RZ, R0, R9 ;  /* 0x00000000ff007219 */ /* 0x000fe20000011609 */
[----:B------:R-:W-:Y:S01]  /*d1f0*/  IMAD.MOV.U32 R18, RZ, RZ, R22 ;  /* 0x000000ffff127224 */ /* 0x000fe200078e0016 */
[----:B0-----:R-:W-:Y:S01]  /*d200*/  IADD3 R3, P0, RZ, -R13, RZ ;  /* 0x8000000dff037210 */ /* 0x001fe20007f1e0ff */
[----:B------:R-:W-:Y:S01]  /*d210*/  IMAD R23, R21, R7, R12 ;  /* 0x0000000715177224 */ /* 0x000fe200078e020c */
[----:B------:R-:W-:Y:S01]  /*d220*/  ULDC UR4, c[0x0][0x154] ;  /* 0x0000550000047ab9 */ /* 0x000fe20000000800 */
[----:B------:R-:W0:Y:S01]  /*d230*/  LDC R6, c[0x0][0x618] ;  /* 0x00018600ff067b82 */ /* 0x000e220000000800 */
[----:B------:R-:W-:Y:S02]  /*d240*/  IMAD.MOV.U32 R7, RZ, RZ, 0x1 ;  /* 0x00000001ff077424 */ /* 0x000fe400078e00ff */
[----:B---3--:R-:W-:-:S04]  /*d250*/  IMAD.X R5, RZ, RZ, ~R0, P0 ;  /* 0x000000ffff057224 */ /* 0x008fc800000e0e00 */
[-C--:B------:R-:W-:Y:S01]  /*d260*/  IMAD R0, R5, R14.reuse, RZ ;  /* 0x0000000e05007224 */ /* 0x080fe200078e02ff */
[----:B------:R-:W1:Y:S01]  /*d270*/  LDC R8, c[0x0][0x608] ;  /* 0x00018200ff087b82 */ /* 0x000e620000000800 */
[----:B------:R-:W-:-:S04]  /*d280*/  IMAD.WIDE.U32 R4, R3, R14, R18 ;  /* 0x0000000e03047225 */ /* 0x000fc800078e0012 */
[----:B------:R-:W-:Y:S01]  /*d290*/  IMAD R3, R3, R15, R0 ;  /* 0x0000000f03037224 */ /* 0x000fe200078e0200 */
[----:B------:R-:W-:Y:S02]  /*d2a0*/  I2FP.F32.U32 R0, R20 ;  /* 0x0000001400007245 */ /* 0x000fe40000201000 */
[----:B------:R-:W3:Y:S01]  /*d2b0*/  LDC R24, c[0x0][0x658] ;  /* 0x00019600ff187b82 */ /* 0x000ee20000000800 */
[----:B------:R-:W-:Y:S01]  /*d2c0*/  IMAD.IADD R3, R5, 0x1, R3 ;  /* 0x0000000105037824 */ /* 0x000fe200078e0203 */
[----:B-----5:R-:W-:Y:S01]  /*d2d0*/  ISETP.NE.U32.AND P0, PT, R26, RZ, PT ;  /* 0x000000ff1a00720c */ /* 0x020fe20003f05070 */
[----:B------:R-:W-:Y:S01]  /*d2e0*/  FMUL R0, R0, UR4 ;  /* 0x0000000400007c20 */ /* 0x000fe20008400000 */
[----:B------:R-:W-:Y:S02]  /*d2f0*/  IMAD.MOV.U32 R5, RZ, RZ, -0x1 ;  /* 0xffffffffff057424 */ /* 0x000fe400078e00ff */
[----:B------:R-:W-:Y:S01]  /*d300*/  ISETP.NE.AND.EX P0, PT, R27, RZ, PT, P0 ;  /* 0x000000ff1b00720c */ /* 0x000fe20003f05300 */
[----:B------:R4:W2:Y:S01]  /*d310*/  F2I.U32.TRUNC.NTZ R15, R0 ;  /* 0x00000000000f7305 */ /* 0x0008a2000020f000 */
[----:B------:R-:W2:Y:S01]  /*d320*/  LDC R21, c[0x0][0x148] ;  /* 0x00005200ff157b82 */ /* 0x000ea20000000800 */
[----:B0-----:R-:W-:-:S02]  /*d330*/  SHF.R.U64 R12, R4, R6, R3 ;  /* 0x00000006040c7219 */ /* 0x001fc40000001203 */
[----:B------:R-:W-:-:S05]  /*d340*/  SHF.R.U32.HI R3, RZ, R6, R3 ;  /* 0x00000006ff037219 */ /* 0x000fca0000011603 */
[----:B------:R-:W0:Y:S01]  /*d350*/  LDC R18, c[0x0][0x600] ;  /* 0x00018000ff127b82 */ /* 0x000e220000000800 */
[-CC-:B-1----:R-:W-:Y:S02]  /*d360*/  SHF.R.U64 R10, R12, R8.reuse, R3.reuse ;  /* 0x000000080c0a7219 */ /* 0x182fe40000001203 */
[----:B------:R-:W-:-:S05]  /*d370*/  SHF.R.U32.HI R3, RZ, R8, R3 ;  /* 0x00000008ff037219 */ /* 0x000fca0000011603 */
[----:B------:R-:W1:Y:S01]  /*d380*/  LDC R28, c[0x0][0x648] ;  /* 0x00019200ff1c7b82 */ /* 0x000e620000000800 */
[-C--:B---3--:R-:W-:Y:S02]  /*d390*/  SHF.L.U32 R4, R5, R24.reuse, RZ ;  /* 0x0000001805047219 */ /* 0x088fe400000006ff */
[-CC-:B------:R-:W-:Y:S02]  /*d3a0*/  SHF.R.U64 R14, R10, R24.reuse, R3.reuse ;  /* 0x000000180a0e7219 */ /* 0x180fe40000001203 */
[----:B------:R-:W-:Y:S02]  /*d3b0*/  SHF.R.U32.HI R5, RZ, R24, R3 ;  /* 0x00000018ff057219 */ /* 0x000fe40000011603 */
[----:B------:R-:W-:Y:S01]  /*d3c0*/  LOP3.LUT R25, RZ, R4, RZ, 0x33, !PT ;  /* 0x00000004ff197212 */ /* 0x000fe200078e33ff */
[----:B------:R-:W3:Y:S01]  /*d3d0*/  LDC R29, c[0x0][0x638] ;  /* 0x00018e00ff1d7b82 */ /* 0x000ee20000000800 */
[----:B------:R-:W-:Y:S01]  /*d3e0*/  SHF.L.U32 R24, R7, R24, RZ ;  /* 0x0000001807187219 */ /* 0x000fe200000006ff */
[----:B------:R-:W-:-:S06]  /*d3f0*/  IMAD.MOV.U32 R4, RZ, RZ, R14 ;  /* 0x000000ffff047224 */ /* 0x000fcc00078e000e */
[----:B------:R-:W0:Y:S01]  /*d400*/  LDC R30, c[0x0][0x610] ;  /* 0x00018400ff1e7b82 */ /* 0x000e220000000800 */
[----:B----4-:R-:W-:Y:S05]  /*d410*/  @!P0 BRA `(.L_x_275) ;  /* 0x0000000000288947 */ /* 0x010fea0003800000 */
        /* <DEDUP_REMOVED lines=10> */
.L_x_275:
[----:B------:R-:W4:Y:S01]  /*d4c0*/  LDC R3, c[0x0][0x65c] ;  /* 0x00019700ff037b82 */ /* 0x000f220000000800 */
[----:B-1----:R-:W-:Y:S01]  /*d4d0*/  SHF.R.U64 R0, R4, R28, R5 ;  /* 0x0000001c04007219 */ /* 0x002fe20000001205 */
[----:B0-----:R-:W-:Y:S01]  /*d4e0*/  VIADD R7, R18, 0xffffffff ;  /* 0xffffffff12077836 */ /* 0x001fe20000000000 */
[----:B------:R-:W-:Y:S01]  /*d4f0*/  LOP3.LUT R5, R10, R25, RZ, 0xc0, !PT ;  /* 0x000000190a057212 */ /* 0x000fe200078ec0ff */
[----:B--2---:R-:W-:Y:S02]  /*d500*/  IMAD.MOV R15, RZ, RZ, -R15 ;  /* 0x000000ffff0f7224 */ /* 0x004fe400078e0a0f */
[----:B------:R-:W-:Y:S01]  /*d510*/  IMAD.MOV.U32 R4, RZ, RZ, 0x1 ;  /* 0x00000001ff047424 */ /* 0x000fe200078e00ff */
[----:B------:R-:W-:Y:S02]  /*d520*/  LOP3.LUT R12, R12, R7, RZ, 0xc0, !PT ;  /* 0x000000070c0c7212 */ /* 0x000fe400078ec0ff */
[----:B----4-:R-:W-:Y:S01]  /*d530*/  ISETP.NE.AND P0, PT, R3, 0x1, PT ;  /* 0x000000010300780c */ /* 0x010fe20003f05270 */
[----:B------:R-:W-:-:S02]  /*d540*/  IMAD.MOV R3, RZ, RZ, -R0 ;  /* 0x000000ffff037224 */ /* 0x000fc400078e0a00 */
[----:B------:R-:W-:Y:S02]  /*d550*/  IMAD R0, R24, R0, R5 ;  /* 0x0000000018007224 */ /* 0x000fe400078e0205 */
[----:B---3--:R-:W-:-:S04]  /*d560*/  IMAD R3, R3, R29, R14 ;  /* 0x0000001d03037224 */ /* 0x008fc800078e020e */
[----:B------:R-:W-:Y:S01]  /*d570*/  IMAD R5, R3, R18, R12 ;  /* 0x0000001203057224 */ /* 0x000fe200078e020c */
[----:B------:R-:W-:Y:S01]  /*d580*/  PRMT R3, R4, 0x7610, R3 ;  /* 0x0000761004037816 */ /* 0x000fe20000000003 */
[----:B------:R-:W-:Y:S02]  /*d590*/  IMAD.MOV.U32 R18, RZ, RZ, R13 ;  /* 0x000000ffff127224 */ /* 0x000fe400078e000d */
[----:B------:R-:W-:-:S04]  /*d5a0*/  @P0 IMAD R23, R21, R15, R20 ;  /* 0x0000000f15170224 */ /* 0x000fc800078e0214 */
[----:B------:R-:W-:-:S05]  /*d5b0*/  IMAD R0, R0, R30, R23 ;  /* 0x0000001e00007224 */ /* 0x000fca00078e0217 */
[----:B------:R-:W-:Y:S02]  /*d5c0*/  SEL R23, R5, R0, !P0 ;  /* 0x0000000005177207 */ /* 0x000fe40004000000 */
[----:B------:R-:W-:-:S07]  /*d5d0*/  SEL R0, R0, R5, !P0 ;  /* 0x0000000500007207 */ /* 0x000fce0004000000 */
.L_x_273:
[----:B------:R0:W-:Y:S01]  /*d5e0*/  STL [R1], R0 ;  /* 0x0000000001007387 */ /* 0x0001e20000100800 */
[----:B------:R-:W-:-:S13]  /*d5f0*/  LOP3.LUT P0, RZ, R3, 0xff, RZ, 0xc0, !PT ;  /* 0x000000ff03ff7812 */ /* 0x000fda000780c0ff */
[----:B0-----:R-:W-:Y:S05]  /*d600*/  @P0 BRA `(.L_x_276) ;  /* 0xffffff3c00000947 */ /* 0x001fea000383ffff */
[----:B------:R-:W-:Y:S05]  /*d610*/  EXIT ;  /* 0x000000000000794d */ /* 0x000fea0003800000 */
.L_x_7:
[----:B0-----:R-:W-:Y:S01]  /*d620*/  ULDC.64 UR4, c[0x0][0x650] ;  /* 0x0001940000047ab9 */ /* 0x001fe20000000a00 */
[----:B------:R-:W-:Y:S01]  /*d630*/  PRMT R8, RZ, 0x7610, R8 ;  /* 0x00007610ff087816 */ /* 0x000fe20000000008 */
[----:B------:R-:W-:Y:S01]  /*d640*/  IMAD.MOV.U32 R13, RZ, RZ, -0x1 ;  /* 0xffffffffff0d7424 */ /* 0x000fe200078e00ff */
[----:B------:R-:W-:Y:S01]  /*d650*/  ISETP.GE.U32.AND P0, PT, R22, UR4, PT ;  /* 0x0000000416007c0c */ /* 0x000fe2000bf06070 */
[----:B------:R-:W-:Y:S02]  /*d660*/  IMAD.MOV.U32 R16, RZ, RZ, -0x1 ;  /* 0xffffffffff107424 */ /* 0x000fe400078e00ff */
[----:B------:R-:W-:Y:S01]  /*d670*/  IMAD.MOV.U32 R6, RZ, RZ, -0x1 ;  /* 0xffffffffff067424 */ /* 0x000fe200078e00ff */
[----:B------:R-:W-:-:S13]  /*d680*/  ISETP.GE.U32.AND.EX P0, PT, R19, UR5, PT, P0 ;  /* 0x0000000513007c0c */ /* 0x000fda000bf06100 */
[----:B------:R-:W-:Y:S05]  /*d690*/  @P0 BRA `(.L_x_277) ;  /* 0x0000000400300947 */ /* 0x000fea0003800000 */
        /* <DEDUP_REMOVED lines=18> */
.L_x_278:
        /* <DEDUP_REMOVED lines=11> */
[----:B------:R-:W-:-:S03]  /*d870*/  IMAD R11, R11, R25, R6 ;  /* 0x000000190b0b7224 */ /* 0x000fc600078e0206 */
[----:B------:R-:W3:Y:S01]  /*d880*/  LDC R27, c[0x0][0x658] ;  /* 0x00019600ff1b7b82 */ /* 0x000ee20000000800 */
[----:B------:R-:W-:Y:S01]  /*d890*/  IMAD.IADD R9, R9, 0x1, R11 ;  /* 0x0000000109097824 */ /* 0x000fe200078e020b */
[----:B0-----:R-:W-:-:S04]  /*d8a0*/  ISETP.NE.U32.AND P0, PT, R28, RZ, PT ;  /* 0x000000ff1c00720c */ /* 0x001fc80003f05070 */
[----:B------:R-:W-:Y:S02]  /*d8b0*/  ISETP.NE.AND.EX P0, PT, R29, RZ, PT, P0 ;  /* 0x000000ff1d00720c */ /* 0x000fe40003f05300 */
[----:B------:R-:W0:Y:S01]  /*d8c0*/  LDC R16, c[0x0][0x600] ;  /* 0x00018000ff107b82 */ /* 0x000e220000000800 */
[-CC-:B-1----:R-:W-:Y:S01]  /*d8d0*/  SHF.R.U64 R14, R8, R10.reuse, R9.reuse ;  /* 0x0000000a080e7219 */ /* 0x182fe20000001209 */
[----:B------:R-:W-:Y:S01]  /*d8e0*/  IMAD.MOV.U32 R8, RZ, RZ, -0x1 ;  /* 0xffffffffff087424 */ /* 0x000fe200078e00ff */
[----:B------:R-:W-:-:S05]  /*d8f0*/  SHF.R.U32.HI R9, RZ, R10, R9 ;  /* 0x0000000aff097219 */ /* 0x000fca0000011609 */
[----:B------:R-:W1:Y:S01]  /*d900*/  LDC R18, c[0x0][0x648] ;  /* 0x00019200ff127b82 */ /* 0x000e620000000800 */
[-CC-:B--2---:R-:W-:Y:S02]  /*d910*/  SHF.R.U64 R21, R14, R12.reuse, R9.reuse ;  /* 0x0000000c0e157219 */ /* 0x184fe40000001209 */
[----:B------:R-:W-:-:S05]  /*d920*/  SHF.R.U32.HI R6, RZ, R12, R9 ;  /* 0x0000000cff067219 */ /* 0x000fca0000011609 */
[----:B------:R-:W2:Y:S01]  /*d930*/  LDC R24, c[0x0][0x638] ;  /* 0x00018e00ff187b82 */ /* 0x000ea20000000800 */
[-C--:B---3--:R-:W-:Y:S02]  /*d940*/  SHF.L.U32 R8, R8, R27.reuse, RZ ;  /* 0x0000001b08087219 */ /* 0x088fe400000006ff */
[-CC-:B------:R-:W-:Y:S02]  /*d950*/  SHF.R.U64 R23, R21, R27.reuse, R6.reuse ;  /* 0x0000001b15177219 */ /* 0x180fe40000001206 */
[----:B------:R-:W-:Y:S02]  /*d960*/  LOP3.LUT R30, RZ, R8, RZ, 0x33, !PT ;  /* 0x00000008ff1e7212 */ /* 0x000fe400078e33ff */
[----:B------:R-:W-:Y:S01]  /*d970*/  SHF.R.U32.HI R9, RZ, R27, R6 ;  /* 0x0000001bff097219 */ /* 0x000fe20000011606 */
[----:B------:R-:W3:Y:S01]  /*d980*/  LDC R25, c[0x0][0x610] ;  /* 0x00018400ff197b82 */ /* 0x000ee20000000800 */
[----:B------:R-:W-:Y:S01]  /*d990*/  IMAD.MOV.U32 R8, RZ, RZ, R23 ;  /* 0x000000ffff087224 */ /* 0x000fe200078e0017 */
[----:B------:R-:W-:Y:S06]  /*d9a0*/  @!P0 BRA `(.L_x_279) ;  /* 0x0000000000288947 */ /* 0x000fec0003800000 */
        /* <DEDUP_REMOVED lines=10> */
.L_x_279:
[----:B------:R-:W4:Y:S01]  /*da50*/  LDC R10, c[0x0][0x65c] ;  /* 0x00019700ff0a7b82 */ /* 0x000f220000000800 */
[----:B-1----:R-:W-:Y:S01]  /*da60*/  SHF.R.U64 R6, R8, R18, R9 ;  /* 0x0000001208067219 */ /* 0x002fe20000001209 */
[----:B0-----:R-:W-:Y:S01]  /*da70*/  VIADD R9, R16, 0xffffffff ;  /* 0xffffffff10097836 */ /* 0x001fe20000000000 */
[----:B------:R-:W-:Y:S02]  /*da80*/  SHF.L.U32 R26, R26, R27, RZ ;  /* 0x0000001b1a1a7219 */ /* 0x000fe400000006ff */
[----:B------:R-:W-:Y:S01]  /*da90*/  LOP3.LUT R5, R21, R30, RZ, 0xc0, !PT ;  /* 0x0000001e15057212 */ /* 0x000fe200078ec0ff */
[----:B------:R-:W-:-:S04]  /*daa0*/  IMAD.MOV R8, RZ, RZ, -R6 ;  /* 0x000000ffff087224 */ /* 0x000fc800078e0a06 */
[----:B------:R-:W-:Y:S01]  /*dab0*/  IMAD R6, R26, R6, R5 ;  /* 0x000000061a067224 */ /* 0x000fe200078e0205 */
[----:B------:R-:W-:Y:S02]  /*dac0*/  LOP3.LUT R5, R14, R9, RZ, 0xc0, !PT ;  /* 0x000000090e057212 */ /* 0x000fe400078ec0ff */
[----:B----4-:R-:W-:-:S13]  /*dad0*/  ISETP.NE.AND P0, PT, R10, 0x1, PT ;  /* 0x000000010a00780c */ /* 0x010fda0003f05270 */
[----:B------:R-:W-:Y:S02]  /*dae0*/  @P0 IMAD R3, R7, R20, R4 ;  /* 0x0000001407030224 */ /* 0x000fe400078e0204 */
[----:B--2---:R-:W-:Y:S02]  /*daf0*/  IMAD R4, R8, R24, R23 ;  /* 0x0000001808047224 */ /* 0x004fe400078e0217 */
[----:B---3--:R-:W-:Y:S02]  /*db00*/  IMAD R3, R6, R25, R3 ;  /* 0x0000001906037224 */ /* 0x008fe400078e0203 */
[----:B------:R-:W-:Y:S02]  /*db10*/  IMAD R4, R4, R16, R5 ;  /* 0x0000001004047224 */ /* 0x000fe400078e0205 */
[----:B------:R-:W-:Y:S02]  /*db20*/  IMAD.MOV.U32 R8, RZ, RZ, 0x1 ;  /* 0x00000001ff087424 */ /* 0x000fe400078e00ff */
[----:B------:R-:W-:Y:S01]  /*db30*/  IMAD.MOV.U32 R6, RZ, RZ, R17 ;  /* 0x000000ffff067224 */ /* 0x000fe200078e0011 */
[----:B------:R-:W-:-:S02]  /*db40*/  SEL R16, R4, R3, !P0 ;  /* 0x0000000304107207 */ /* 0x000fc40004000000 */
[----:B------:R-:W-:-:S07]  /*db50*/  SEL R13, R3, R4, !P0 ;  /* 0x00000004030d7207 */ /* 0x000fce0004000000 */
.L_x_277:
[----:B------:R-:W-:-:S08]  /*db60*/  NOP ;  /* 0x0000000000007918 */ /* 0x000fd00000000000 */
[----:B------:R-:W0:-:S00]  /*db70*/  USETMAXREG.DEALLOC.CTAPOOL 0x28 ;  /* 0x00000028000079c8 */ /* 0x000e0000080e0500 */
[----:B0-----:R-:W-:-:S13]  /*db80*/  ISETP.NE.AND P0, PT, R0, RZ, PT ;  /* 0x000000ff0000720c */ /* 0x001fda0003f05270 */
[----:B------:R-:W-:Y:S05]  /*db90*/  @P0 EXIT ;  /* 0x000000000000094d */ /* 0x000fea0003800000 */
[----:B------:R-:W-:Y:S01]  /*dba0*/  LOP3.LUT P0, RZ, R8, 0xff, RZ, 0xc0, !PT ;  /* 0x000000ff08ff7812 */ /* 0x000fe2000780c0ff */
[----:B------:R-:W-:Y:S02]  /*dbb0*/  IMAD.MOV.U32 R0, RZ, RZ, 0x1 ;  /* 0x00000001ff007424 */ /* 0x000fe400078e00ff */
[----:B------:R-:W-:-:S10]  /*dbc0*/  IMAD.MOV.U32 R11, RZ, RZ, RZ ;  /* 0x000000ffff0b7224 */ /* 0x000fd400078e00ff */
[----:B------:R-:W-:Y:S05]  /*dbd0*/  @!P0 BRA `(.L_x_280) ;  /* 0x0000000c004c8947 */ /* 0x000fea0003800000 */
[----:B------:R-:W0:Y:S01]  /*dbe0*/  LDC R0, c[0x0][0x28c] ;  /* 0x0000a300ff007b82 */ /* 0x000e220000000800 */
[----:B------:R-:W1:Y:S01]  /*dbf0*/  S2R R9, SR_CgaCtaId ;  /* 0x0000000000097919 */ /* 0x000e620000008800 */
[----:B------:R-:W-:Y:S01]  /*dc00*/  ULDC UR5, c[0x0][0x600] ;  /* 0x0001800000057ab9 */ /* 0x000fe20000000800 */
[----:B------:R-:W-:Y:S01]  /*dc10*/  ULDC UR4, c[0x0][0xc] ;  /* 0x0000030000047ab9 */ /* 0x000fe20000000800 */
[----:B------:R-:W-:Y:S01]  /*dc20*/  UIADD3 UR16, UR5, -0x1, URZ ;  /* 0xffffffff05107890 */ /* 0x000fe2000fffe03f */
[----:B------:R-:W-:Y:S01]  /*dc30*/  BSSY B0, `(.L_x_280) ;  /* 0x00000cd000007945 */ /* 0x000fe20003800000 */
[----:B------:R-:W-:Y:S01]  /*dc40*/  ULDC UR6, c[0x0][0x658] ;  /* 0x0001960000067ab9 */ /* 0x000fe20000000800 */
[----:B------:R-:W-:Y:S01]  /*dc50*/  ULDC UR5, c[0x0][0x10] ;  /* 0x0000040000057ab9 */ /* 0x000fe20000000800 */
[----:B------:R-:W-:Y:S01]  /*dc60*/  UMOV UR7, 0xffffffff ;  /* 0xffffffff00077882 */ /* 0x000fe20000000000 */
[----:B------:R-:W-:Y:S01]  /*dc70*/  UMOV UR8, 0x1 ;  /* 0x0000000100087882 */ /* 0x000fe20000000000 */
[----:B------:R-:W-:Y:S01]  /*dc80*/  UIMAD.WIDE.U32 UR4, UR4, UR5, URZ ;  /* 0x00000005040472a5 */ /* 0x000fe2000f8e003f */
[----:B------:R-:W-:Y:S01]  /*dc90*/  IMAD.MOV.U32 R12, RZ, RZ, 0x1 ;  /* 0x00000001ff0c7424 */ /* 0x000fe200078e00ff */
[----:B------:R-:W-:Y:S01]  /*dca0*/  USHF.L.U32 UR7, UR7, UR6, URZ ;  /* 0x0000000607077299 */ /* 0x000fe2000800063f */
[----:B------:R-:W-:Y:S01]  /*dcb0*/  IMAD.MOV.U32 R11, RZ, RZ, RZ ;  /* 0x000000ffff0b7224 */ /* 0x000fe200078e00ff */
[----:B------:R-:W-:-:S02]  /*dcc0*/  USHF.L.U32 UR18, UR8, UR6, URZ ;  /* 0x0000000608127299 */ /* 0x000fc4000800063f */
[----:B------:R-:W-:Y:S01]  /*dcd0*/  ULOP3.LUT UR17, URZ, UR7, URZ, 0x33, !UPT ;  /* 0x000000073f117292 */ /* 0x000fe2000f8e333f */
[----:B------:R-:W-:Y:S01]  /*dce0*/  ULDC UR6, c[0x0][0x14] ;  /* 0x0000050000067ab9 */ /* 0x000fe20000000800 */
[----:B------:R-:W-:Y:S01]  /*dcf0*/  ULDC.64 UR22, c[0x0][0x198] ;  /* 0x0000660000167ab9 */ /* 0x000fe20000000a00 */
[----:B------:R-:W-:Y:S02]  /*dd00*/  UIMAD.WIDE.U32 UR20, UR4, UR6, URZ ;  /* 0x00000006041472a5 */ /* 0x000fe4000f8e003f */
[----:B------:R-:W-:Y:S01]  /*dd10*/  UIMAD UR13, UR5, UR6, URZ ;  /* 0x00000006050d72a4 */ /* 0x000fe2000f8e023f */
[----:B0-----:R-:W-:-:S03]  /*dd20*/  VIADD R0, R0, 0x3f ;  /* 0x0000003f00007836 */ /* 0x001fc60000000000 */
[----:B------:R-:W-:Y:S02]  /*dd30*/  UIADD3 UR13, UR21, UR13, URZ ;  /* 0x0000000d150d7290 */ /* 0x000fe4000fffe03f */
[----:B------:R-:W-:-:S04]  /*dd40*/  SHF.R.S32.HI R3, RZ, 0x1f, R0 ;  /* 0x0000001fff037819 */ /* 0x000fc80000011400 */
[----:B------:R-:W-:Y:S01]  /*dd50*/  LEA.HI R8, R3, R0, RZ, 0x6 ;  /* 0x0000000003087211 */ /* 0x000fe200078f30ff */
[----:B------:R-:W-:Y:S01]  /*dd60*/  IMAD.MOV.U32 R0, RZ, RZ, 0x1 ;  /* 0x00000001ff007424 */ /* 0x000fe200078e00ff */
[----:B------:R-:W-:Y:S02]  /*dd70*/  LOP3.LUT R3, R2, 0x2, RZ, 0xfc, !PT ;  /* 0x0000000202037812 */ /* 0x000fe400078efcff */
[----:B------:R-:W-:Y:S02]  /*dd80*/  SHF.R.S32.HI R8, RZ, 0x6, R8 ;  /* 0x00000006ff087819 */ /* 0x000fe40000011408 */
[----:B-1----:R-:W-:-:S03]  /*dd90*/  LOP3.LUT R9, R9, 0x1, RZ, 0xc0, !PT ;  /* 0x0000000109097812 */ /* 0x002fc600078ec0ff */
[----:B------:R-:W-:-:S07]  /*dda0*/  VIADD R10, R8, 0x1 ;  /* 0x00000001080a7836 */ /* 0x000fce0000000000 */
.L_x_291:
[----:B------:R-:W-:-:S03]  /*ddb0*/  UMOV UR4, 0xffffffff ;  /* 0xffffffff00047882 */ /* 0x000fc60000000000 */
[----:B------:R-:W-:Y:S05]  /*ddc0*/  BRA.DIV UR4, `(.L_x_281) ;  /* 0x0000000e04947947 */ /* 0x000fea000b800000 */
[----:B------:R-:W-:-:S13]  /*ddd0*/  ELECT P6, URZ, PT ;  /* 0x00000000003f782f */ /* 0x000fda00038c0000 */
.L_x_301:
[----:B------:R-:W0:Y:S01]  /*dde0*/  LDC R4, c[0x0][0x28c] ;  /* 0x0000a300ff047b82 */ /* 0x000e220000000800 */
[----:B------:R-:W-:Y:S01]  /*ddf0*/  BSSY B1, `(.L_x_282) ;  /* 0x000003b000017945 */ /* 0x000fe20003800000 */
[----:B0-----:R-:W-:-:S13]  /*de00*/  ISETP.LT.OR P6, PT, R4, 0x1, !P6 ;  /* 0x000000010400780c */ /* 0x001fda00077c1670 */
[----:B------:R-:W-:Y:S05]  /*de10*/  @P6 BRA `(.L_x_283) ;  /* 0x0000000000e06947 */ /* 0x000fea0003800000 */
[----:B------:R-:W-:Y:S02]  /*de20*/  IMAD R16, R16, 0x2, R9 ;  /* 0x0000000210107824 */ /* 0x000fe400078e0209 */
[----:B------:R-:W-:Y:S02]  /*de30*/  IMAD R17, R13, 0x180, RZ ;  /* 0x000001800d117824 */ /* 0x000fe400078e02ff */
[----:B------:R-:W-:Y:S02]  /*de40*/  IMAD.MOV.U32 R18, RZ, RZ, RZ ;  /* 0x000000ffff127224 */ /* 0x000fe400078e00ff */
[----:B------:R-:W-:Y:S02]  /*de50*/  IMAD.MOV.U32 R4, RZ, RZ, R10 ;  /* 0x000000ffff047224 */ /* 0x000fe400078e000a */
[----:B------:R-:W-:Y:S02]  /*de60*/  IMAD.MOV.U32 R5, RZ, RZ, R0 ;  /* 0x000000ffff057224 */ /* 0x000fe400078e0000 */
[----:B------:R-:W-:-:S02]  /*de70*/  IMAD.MOV.U32 R14, RZ, RZ, R11 ;  /* 0x000000ffff0e7224 */ /* 0x000fc400078e000b */
[----:B------:R-:W-:-:S07]  /*de80*/  IMAD R15, R16, 0x30, RZ ;  /* 0x00000030100f7824 */ /* 0x000fce00078e02ff */
.L_x_286:
[----:B------:R-:W0:Y:S01]  /*de90*/  S2R R16, SR_CgaCtaId ;  /* 0x0000000000107919 */ /* 0x000e220000008800 */
[----:B------:R-:W-:Y:S01]  /*dea0*/  MOV R7, 0x400 ;  /* 0x0000040000077802 */ /* 0x000fe20000000f00 */
[----:B------:R-:W1:Y:S03]  /*deb0*/  S2R R13, SR_TID.X ;  /* 0x00000000000d7919 */ /* 0x000e660000002100 */
[----:B0-----:R-:W-:Y:S02]  /*dec0*/  LEA R21, R16, R7, 0x18 ;  /* 0x0000000710157211 */ /* 0x001fe400078ec0ff */
[----:B------:R-:W-:Y:S02]  /*ded0*/  SHF.L.U32 R7, R5, 0x1f, RZ ;  /* 0x0000001f05077819 */ /* 0x000fe400000006ff */
[----:B-1----:R-:W-:Y:S01]  /*dee0*/  LOP3.LUT P1, RZ, R13, 0x7f, RZ, 0xc0, !PT ;  /* 0x0000007f0dff7812 */ /* 0x002fe2000782c0ff */
[----:B------:R-:W-:-:S04]  /*def0*/  IMAD R16, R14, 0x8, R21 ;  /* 0x000000080e107824 */ /* 0x000fc800078e0215 */
[----:B------:R-:W0:Y:S08]  /*df00*/  SYNCS.PHASECHK.TRANS64.TRYWAIT P0, [R16+URZ+0x18], R7 ;  /* 0x00001807100075a7 */ /* 0x000e30000800017f */
[----:B------:R-:W1:Y:S01]  /*df10*/  @!P1 LDC R13, c[0x0][0x500] ;  /* 0x00014000ff0d9b82 */ /* 0x000e620000000800 */
[----:B0-----:R-:W-:Y:S05]  /*df20*/  @!P0 BRA `(.L_x_284) ;  /* 0x0000000c005c8947 */ /* 0x001fea0003800000 */
.L_x_302:
[----:B0-----:R-:W-:Y:S01]  /*df30*/  PRMT R7, R3, 0x9910, RZ ;  /* 0x0000991003077816 */ /* 0x001fe200000000ff */
[----:B-1----:R0:W-:Y:S03]  /*df40*/  @!P1 SYNCS.ARRIVE.TRANS64 RZ, [R16+URZ], R13 ;  /* 0x0000000d10ff99a7 */ /* 0x0021e6000800003f */
[----:B------:R-:W-:-:S13]  /*df50*/  ISETP.NE.AND P0, PT, R7, 0x2, PT ;  /* 0x000000020700780c */ /* 0x000fda0003f05270 */
[----:B0-----:R-:W-:Y:S05]  /*df60*/  @P0 BRA `(.L_x_285) ;  /* 0x0000000000040947 */ /* 0x001fea0003800000 */
[----:B------:R-:W-:Y:S01]  /*df70*/  BPT.TRAP 0x1 ;  /* 0x000000040000795c */ /* 0x000fe20000300000 */
.L_x_285:
[----:B------:R-:W-:Y:S01]  /*df80*/  IMAD R7, R14, 0x2, R9 ;  /* 0x000000020e077824 */ /* 0x000fe200078e0209 */
[----:B------:R-:W-:Y:S01]  /*df90*/  R2UR UR9, R16 ;  /* 0x00000000100972ca */ /* 0x000fe200000e0000 */
[--C-:B------:R-:W-:Y:S01]  /*dfa0*/  IMAD R13, R14, 0xc000, R21.reuse ;  /* 0x0000c0000e0d7824 */ /* 0x100fe200078e0215 */
[----:B------:R-:W-:Y:S01]  /*dfb0*/  UIADD3 UR4, UP0, UR22, 0xf0, URZ ;  /* 0x000000f016047890 */ /* 0x000fe2000ff1e03f */
[----:B------:R-:W-:Y:S01]  /*dfc0*/  IMAD R7, R7, 0xc00, RZ ;  /* 0x00000c0007077824 */ /* 0x000fe200078e02ff */
[----:B------:R-:W-:Y:S01]  /*dfd0*/  R2UR UR11, R17 ;  /* 0x00000000110b72ca */ /* 0x000fe200000e0000 */
[----:B------:R-:W-:Y:S01]  /*dfe0*/  VIADD R4, R4, 0xffffffff ;  /* 0xffffffff04047836 */ /* 0x000fe20000000000 */
[----:B------:R-:W-:Y:S01]  /*dff0*/  R2UR UR5, R13 ;  /* 0x000000000d0572ca */ /* 0x000fe200000e0000 */
[----:B------:R-:W-:Y:S01]  /*e000*/  IMAD R7, R7, 0x2, R21 ;  /* 0x0000000207077824 */ /* 0x000fe200078e0215 */
[----:B------:R-:W-:Y:S01]  /*e010*/  R2UR UR10, R18 ;  /* 0x00000000120a72ca */ /* 0x000fe200000e0000 */
[----:B------:R-:W-:Y:S01]  /*e020*/  UIADD3 UR24, UP1, UR22, 0x1f0, URZ ;  /* 0x000001f016187890 */ /* 0x000fe2000ff3e03f */
[----:B------:R-:W-:Y:S01]  /*e030*/  R2UR UR12, R6 ;  /* 0x00000000060c72ca */ /* 0x000fe200000e0000 */
[----:B------:R-:W-:Y:S01]  /*e040*/  VIADD R14, R14, 0x1 ;  /* 0x000000010e0e7836 */ /* 0x000fe20000000000 */
[----:B------:R-:W-:Y:S01]  /*e050*/  R2UR UR8, R7 ;  /* 0x00000000070872ca */ /* 0x000fe200000e0000 */
[----:B------:R-:W-:Y:S01]  /*e060*/  UIADD3.X UR25, URZ, UR23, URZ, UP1, !UPT ;  /* 0x000000173f197290 */ /* 0x000fe20008ffe43f */
[----:B------:R-:W-:Y:S01]  /*e070*/  R2UR UR19, R15 ;  /* 0x000000000f1372ca */ /* 0x000fe200000e0000 */
[----:B------:R-:W-:Y:S01]  /*e080*/  UMOV UR6, 0x0 ;  /* 0x0000000000067882 */ /* 0x000fe20000000000 */
[----:B------:R-:W-:Y:S01]  /*e090*/  ISETP.GT.AND P1, PT, R4, 0x1, PT ;  /* 0x000000010400780c */ /* 0x000fe20003f24270 */
[----:B------:R-:W-:Y:S01]  /*e0a0*/  UMOV UR7, 0x10000000 ;  /* 0x1000000000077882 */ /* 0x000fe20000000000 */
[----:B------:R-:W-:Y:S01]  /*e0b0*/  ISETP.NE.AND P0, PT, R14, 0x3, PT ;  /* 0x000000030e00780c */ /* 0x000fe20003f05270 */
[----:B------:R-:W-:Y:S01]  /*e0c0*/  UIADD3 UR14, UR5, 0x100, URZ ;  /* 0x00000100050e7890 */ /* 0x000fe2000fffe03f */
[----:B------:R-:W-:Y:S01]  /*e0d0*/  VIADD R18, R18, 0x40 ;  /* 0x0000004012127836 */ /* 0x000fe20000000000 */
[----:B------:R-:W-:Y:S01]  /*e0e0*/  UIADD3.X UR5, URZ, UR23, URZ, UP0, !UPT ;  /* 0x000000173f057290 */ /* 0x000fe200087fe43f */
[----:B------:R-:W-:Y:S01]  /*e0f0*/  SEL R16, RZ, 0x1, P0 ;  /* 0x00000001ff107807 */ /* 0x000fe20000000000 */
[----:B------:R-:W-:Y:S01]  /*e100*/  UMOV UR26, 0x30000 ;  /* 0x00030000001a7882 */ /* 0x000fe20000000000 */
[----:B------:R-:W-:Y:S01]  /*e110*/  SEL R14, R14, RZ, P0 ;  /* 0x000000ff0e0e7207 */ /* 0x000fe20000000000 */
[----:B------:R-:W-:Y:S01]  /*e120*/  UIADD3 UR15, UR8, 0x24100, URZ ;  /* 0x00024100080f7890 */ /* 0x000fe2000fffe03f */
[----:B------:R-:W-:-:S02]  /*e130*/  LOP3.LUT R5, R5, R16, RZ, 0x3c, !PT ;  /* 0x0000001005057212 */ /* 0x000fc400078e3cff */
[----:B------:R-:W-:Y:S02]  /*e140*/  UMOV UR8, UR14 ;  /* 0x0000000e00087c82 */ /* 0x000fe40008000000 */
[----:B------:R0:W-:Y:S02]  /*e150*/  UTMALDG.3D [UR8], [UR4], desc[UR6] ;  /* 0x00000608040075b4 */ /* 0x0001e40008011000 */
[----:B0-----:R-:W-:Y:S01]  /*e160*/  UMOV UR8, UR15 ;  /* 0x0000000f00087c82 */ /* 0x001fe20008000000 */
[----:B------:R-:W-:Y:S02]  /*e170*/  UMOV UR11, UR19 ;  /* 0x00000013000b7c82 */ /* 0x000fe40008000000 */
[----:B------:R0:W-:Y:S02]  /*e180*/  UTMALDG.3D.MULTICAST [UR8], [UR24], UR26, desc[UR6] ;  /* 0x00000608180073b4 */ /* 0x0001e4000801181a */
[----:B0-----:R-:W-:Y:S05]  /*e190*/  @P1 BRA `(.L_x_286) ;  /* 0xfffffffc003c1947 */ /* 0x001fea000383ffff */
.L_x_283:
[----:B------:R-:W-:Y:S05]  /*e1a0*/  BSYNC B1 ;  /* 0x0000000000017941 */ /* 0x000fea0003800000 */
.L_x_282:
[----:B------:R-:W-:Y:S01]  /*e1b0*/  LOP3.LUT P1, RZ, R12, 0xff, RZ, 0xc0, !PT ;  /* 0x000000ff0cff7812 */ /* 0x000fe2000782c0ff */
[C---:B------:R-:W-:Y:S01]  /*e1c0*/  IMAD.IADD R6, R8.reuse, 0x1, R11 ;  /* 0x0000000108067824 */ /* 0x040fe200078e020b */
[----:B------:R-:W-:Y:S01]  /*e1d0*/  ULDC.64 UR4, c[0x0][0x650] ;  /* 0x0001940000047ab9 */ /* 0x000fe20000000a00 */
[----:B------:R-:W-:Y:S01]  /*e1e0*/  ISETP.GE.U32.AND P2, PT, R8, 0x3, PT ;  /* 0x000000030800780c */ /* 0x000fe20003f46070 */
[----:B------:R-:W-:Y:S01]  /*e1f0*/  BSSY B1, `(.L_x_287) ;  /* 0x000006e000017945 */ /* 0x000fe20003800000 */
[----:B------:R-:W-:Y:S01]  /*e200*/  IMAD.MOV.U32 R13, RZ, RZ, -0x1 ;  /* 0xffffffffff0d7424 */ /* 0x000fe200078e00ff */
[----:B------:R-:W-:Y:S01]  /*e210*/  ISETP.GT.U32.AND P0, PT, R6, 0x2, PT ;  /* 0x000000020600780c */ /* 0x000fe20003f04070 */
[----:B------:R-:W-:Y:S01]  /*e220*/  IMAD.MOV.U32 R16, RZ, RZ, -0x1 ;  /* 0xffffffffff107424 */ /* 0x000fe200078e00ff */
[----:B------:R-:W-:Y:S02]  /*e230*/  PRMT R12, RZ, 0x7610, R12 ;  /* 0x00007610ff0c7816 */ /* 0x000fe4000000000c */
[----:B------:R-:W-:-:S03]  /*e240*/  ISETP.LT.U32.AND P0, PT, R8, 0x3, P0 ;  /* 0x000000030800780c */ /* 0x000fc60000701070 */
[----:B------:R-:W0:Y:S01]  /*e250*/  @P1 S2R R5, SR_CgaCtaId ;  /* 0x0000000000051919 */ /* 0x000e220000008800 */
[----:B------:R-:W-:-:S04]  /*e260*/  @P1 MOV R4, 0x400 ;  /* 0x0000040000041802 */ /* 0x000fc80000000f00 */
[----:B0-----:R-:W-:Y:S01]  /*e270*/  @P1 LEA R7, R5, R4, 0x18 ;  /* 0x0000000405071211 */ /* 0x001fe200078ec0ff */
[----:B------:R-:W-:-:S03]  /*e280*/  IMAD.WIDE.U32 R4, R6, -0x55555555, RZ ;  /* 0xaaaaaaab06047825 */ /* 0x000fc600078e00ff */
[----:B------:R0:W-:Y:S01]  /*e290*/  @P1 SYNCS.ARRIVE.TRANS64.A1T0 RZ, [R7+URZ+0x48], RZ ;  /* 0x000048ff07ff19a7 */ /* 0x0001e2000810003f */
[----:B------:R-:W-:Y:S02]  /*e2a0*/  IADD3 R22, P1, R22, UR20, RZ ;  /* 0x0000001416167c10 */ /* 0x000fe4000ff3e0ff */
[----:B------:R-:W-:Y:S02]  /*e2b0*/  PRMT R4, RZ, 0x7610, R4 ;  /* 0x00007610ff047816 */ /* 0x000fe40000000004 */
[----:B------:R-:W-:Y:S02]  /*e2c0*/  IADD3.X R19, R19, UR13, RZ, P1, !PT ;  /* 0x0000000d13137c10 */ /* 0x000fe40008ffe4ff */
[----:B0-----:R-:W-:Y:S02]  /*e2d0*/  SHF.R.U32.HI R7, RZ, 0x1, R5 ;  /* 0x00000001ff077819 */ /* 0x001fe40000011605 */
[----:B------:R-:W-:Y:S02]  /*e2e0*/  SEL R5, RZ, 0x1, !P0 ;  /* 0x00000001ff057807 */ /* 0x000fe40004000000 */
[----:B------:R-:W-:Y:S01]  /*e2f0*/  ISETP.GE.U32.AND P0, PT, R22, UR4, PT ;  /* 0x0000000416007c0c */ /* 0x000fe2000bf06070 */
[----:B------:R-:W-:Y:S01]  /*e300*/  IMAD R11, R7, -0x3, R6 ;  /* 0xfffffffd070b7824 */ /* 0x000fe200078e0206 */
[----:B------:R-:W-:Y:S01]  /*e310*/  LOP3.LUT R0, R0, R5, RZ, 0x3c, !PT ;  /* 0x0000000500007212 */ /* 0x000fe200078e3cff */
[----:B------:R-:W-:Y:S01]  /*e320*/  IMAD.MOV.U32 R6, RZ, RZ, -0x1 ;  /* 0xffffffffff067424 */ /* 0x000fe200078e00ff */
[----:B------:R-:W-:-:S02]  /*e330*/  ISETP.GE.U32.AND.EX P0, PT, R19, UR5, PT, P0 ;  /* 0x0000000513007c0c */ /* 0x000fc4000bf06100 */
[----:B------:R-:W-:-:S11]  /*e340*/  @P2 LOP3.LUT R0, R0, 0x1, R7, 0x78, !PT ;  /* 0x0000000100002812 */ /* 0x000fd600078e7807 */
[----:B------:R-:W-:Y:S05]  /*e350*/  @P0 BRA `(.L_x_288) ;  /* 0x00000004005c0947 */ /* 0x000fea0003800000 */
[----:B------:R-:W0:Y:S01]  /*e360*/  S2R R15, SR_CTAID.X ;  /* 0x00000000000f7919 */ /* 0x000e220000002500 */
[----:B------:R-:W-:Y:S01]  /*e370*/  ULDC.64 UR4, c[0x0][0x628] ;  /* 0x00018a0000047ab9 */ /* 0x000fe20000000a00 */
[----:B------:R-:W1:Y:S01]  /*e380*/  LDC R16, c[0x0][0x144] ;  /* 0x00005100ff107b82 */ /* 0x000e620000000800 */
[----:B------:R-:W-:Y:S01]  /*e390*/  ISETP.NE.U32.AND P0, PT, RZ, UR4, PT ;  /* 0x00000004ff007c0c */ /* 0x000fe2000bf05070 */
[----:B------:R-:W2:Y:S01]  /*e3a0*/  S2R R13, SR_CTAID.Y ;  /* 0x00000000000d7919 */ /* 0x000ea20000002600 */
[----:B------:R-:W-:Y:S01]  /*e3b0*/  ULDC UR7, c[0x0][0x630] ;  /* 0x00018c0000077ab9 */ /* 0x000fe20000000800 */
[----:B------:R-:W-:Y:S01]  /*e3c0*/  ULDC UR8, c[0x0][0x150] ;  /* 0x0000540000087ab9 */ /* 0x000fe20000000800 */
[----:B------:R-:W-:Y:S01]  /*e3d0*/  ISETP.NE.AND.EX P0, PT, RZ, UR5, PT, P0 ;  /* 0x00000005ff007c0c */ /* 0x000fe2000bf05300 */
[----:B------:R-:W-:Y:S02]  /*e3e0*/  IMAD.MOV.U32 R4, RZ, RZ, R22 ;  /* 0x000000ffff047224 */ /* 0x000fe400078e0016 */
[----:B------:R-:W-:Y:S01]  /*e3f0*/  IMAD.MOV.U32 R5, RZ, RZ, R19 ;  /* 0x000000ffff057224 */ /* 0x000fe200078e0013 */
[----:B0-----:R-:W-:-:S09]  /*e400*/  I2FP.F32.U32 R18, R15 ;  /* 0x0000000f00127245 */ /* 0x001fd20000201000 */
[----:B------:R-:W-:Y:S05]  /*e410*/  @!P0 BRA `(.L_x_289) ;  /* 0x0000000000288947 */ /* 0x000fea0003800000 */
[----:B------:R-:W-:Y:S02]  /*e420*/  ULDC UR6, c[0x0][0x634] ;  /* 0x00018d0000067ab9 */ /* 0x000fe40000000800 */
[----:B------:R-:W-:-:S05]  /*e430*/  IADD3 R5, P0, R22, UR6, RZ ;  /* 0x0000000616057c10 */ /* 0x000fca000ff1e0ff */
[----:B------:R-:W-:-:S04]  /*e440*/  IMAD.X R17, RZ, RZ, R19, P0 ;  /* 0x000000ffff117224 */ /* 0x000fc800000e0613 */
[----:B------:R-:W-:-:S04]  /*e450*/  IMAD.WIDE.U32 R6, R17, UR4, RZ ;  /* 0x0000000411067c25 */ /* 0x000fc8000f8e00ff */
[----:B------:R-:W-:-:S04]  /*e460*/  IMAD.WIDE.U32 R6, P0, R5, UR5, R6 ;  /* 0x0000000505067c25 */ /* 0x000fc8000f800006 */
[----:B------:R-:W-:-:S04]  /*e470*/  IMAD.WIDE.U32 R4, R5, UR4, RZ ;  /* 0x0000000405047c25 */ /* 0x000fc8000f8e00ff */
[----:B------:R-:W-:Y:S01]  /*e480*/  IMAD.MOV.U32 R4, RZ, RZ, R7 ;  /* 0x000000ffff047224 */ /* 0x000fe200078e0007 */
[----:B------:R-:W-:Y:S01]  /*e490*/  IADD3 RZ, P1, R5, R6, RZ ;  /* 0x0000000605ff7210 */ /* 0x000fe20007f3e0ff */
[----:B------:R-:W-:-:S04]  /*e4a0*/  IMAD.X R5, RZ, RZ, RZ, P0 ;  /* 0x000000ffff057224 */ /* 0x000fc800000e06ff */
[----:B------:R-:W-:-:S08]  /*e4b0*/  IMAD.WIDE.U32.X R4, R17, UR5, R4, P1 ;  /* 0x0000000511047c25 */ /* 0x000fd000088e0404 */
.L_x_289:
[----:B------:R-:W-:Y:S01]  /*e4c0*/  FMUL R18, R18, UR8 ;  /* 0x0000000812127c20 */ /* 0x000fe20008400000 */
[--C-:B------:R-:W-:Y:S01]  /*e4d0*/  SHF.R.U64 R14, R4, UR7, R5.reuse ;  /* 0x00000007040e7c19 */ /* 0x100fe20008001205 */
[----:B------:R-:W-:Y:S01]  /*e4e0*/  ULDC.64 UR4, c[0x0][0x620] ;  /* 0x0001880000047ab9 */ /* 0x000fe20000000a00 */
[----:B------:R-:W-:Y:S01]  /*e4f0*/  SHF.R.U32.HI R4, RZ, UR7, R5 ;  /* 0x00000007ff047c19 */ /* 0x000fe20008011605 */
[----:B------:R-:W-:Y:S01]  /*e500*/  IMAD.MOV.U32 R5, RZ, RZ, R19 ;  /* 0x000000ffff057224 */ /* 0x000fe200078e0013 */
[----:B------:R-:W-:Y:S01]  /*e510*/  IADD3 R17, P0, RZ, -R14, RZ ;  /* 0x8000000eff117210 */ /* 0x000fe20007f1e0ff */
[----:B------:R-:W0:Y:S01]  /*e520*/  F2I.U32.TRUNC.NTZ R18, R18 ;  /* 0x0000001200127305 */ /* 0x000e22000020f000 */
[----:B------:R-:W-:-:S03]  /*e530*/  ULDC.64 UR6, c[0x0][0x640] ;  /* 0x0001900000067ab9 */ /* 0x000fc60000000a00 */
[----:B------:R-:W-:Y:S01]  /*e540*/  IMAD.X R4, RZ, RZ, ~R4, P0 ;  /* 0x000000ffff047224 */ /* 0x000fe200000e0e04 */
[----:B------:R-:W-:-:S03]  /*e550*/  ISETP.NE.U32.AND P0, PT, RZ, UR6, PT ;  /* 0x00000006ff007c0c */ /* 0x000fc6000bf05070 */
[----:B------:R-:W-:Y:S01]  /*e560*/  IMAD R4, R4, UR4, RZ ;  /* 0x0000000404047c24 */ /* 0x000fe2000f8e02ff */
[----:B------:R-:W-:-:S03]  /*e570*/  ISETP.NE.AND.EX P0, PT, RZ, UR7, PT, P0 ;  /* 0x00000007ff007c0c */ /* 0x000fc6000bf05300 */
[C---:B------:R-:W-:Y:S01]  /*e580*/  IMAD R7, R17.reuse, UR5, R4 ;  /* 0x0000000511077c24 */ /* 0x040fe2000f8e0204 */
[----:B------:R-:W-:Y:S01]  /*e590*/  ULDC UR5, c[0x0][0x154] ;  /* 0x0000550000057ab9 */ /* 0x000fe20000000800 */
[----:B------:R-:W-:Y:S02]  /*e5a0*/  IMAD.MOV.U32 R4, RZ, RZ, R22 ;  /* 0x000000ffff047224 */ /* 0x000fe400078e0016 */
[----:B0-----:R-:W-:Y:S02]  /*e5b0*/  IMAD.MOV R6, RZ, RZ, -R18 ;  /* 0x000000ffff067224 */ /* 0x001fe400078e0a12 */
[----:B------:R-:W-:Y:S01]  /*e5c0*/  IMAD.WIDE.U32 R4, R17, UR4, R4 ;  /* 0x0000000411047c25 */ /* 0x000fe2000f8e0004 */
[----:B------:R-:W-:-:S03]  /*e5d0*/  ULDC UR4, c[0x0][0x618] ;  /* 0x0001860000047ab9 */ /* 0x000fc60000000800 */
[----:B-1----:R-:W-:Y:S01]  /*e5e0*/  IMAD R15, R16, R6, R15 ;  /* 0x00000006100f7224 */ /* 0x002fe200078e020f */
[----:B--2---:R-:W-:Y:S01]  /*e5f0*/  I2FP.F32.U32 R6, R13 ;  /* 0x0000000d00067245 */ /* 0x004fe20000201000 */
[----:B------:R-:W0:Y:S01]  /*e600*/  LDC R16, c[0x0][0x148] ;  /* 0x00005200ff107b82 */ /* 0x000e220000000800 */
[----:B------:R-:W-:-:S03]  /*e610*/  IMAD.IADD R5, R5, 0x1, R7 ;  /* 0x0000000105057824 */ /* 0x000fc600078e0207 */
[----:B------:R-:W-:Y:S02]  /*e620*/  FMUL R6, R6, UR5 ;  /* 0x0000000506067c20 */ /* 0x000fe40008400000 */
[--C-:B------:R-:W-:Y:S02]  /*e630*/  SHF.R.U64 R17, R4, UR4, R5.reuse ;  /* 0x0000000404117c19 */ /* 0x100fe40008001205 */
[----:B------:R-:W-:Y:S01]  /*e640*/  SHF.R.U32.HI R4, RZ, UR4, R5 ;  /* 0x00000004ff047c19 */ /* 0x000fe20008011605 */
[----:B------:R1:W2:Y:S01]  /*e650*/  F2I.U32.TRUNC.NTZ R21, R6 ;  /* 0x0000000600157305 */ /* 0x0002a2000020f000 */
[----:B------:R-:W-:Y:S02]  /*e660*/  ULDC UR4, c[0x0][0x608] ;  /* 0x0001820000047ab9 */ /* 0x000fe40000000800 */
[--C-:B------:R-:W-:Y:S02]  /*e670*/  SHF.R.U64 R20, R17, UR4, R4.reuse ;  /* 0x0000000411147c19 */ /* 0x100fe40008001204 */
[----:B------:R-:W-:Y:S01]  /*e680*/  SHF.R.U32.HI R5, RZ, UR4, R4 ;  /* 0x00000004ff057c19 */ /* 0x000fe20008011604 */
[----:B------:R-:W-:-:S03]  /*e690*/  ULDC UR4, c[0x0][0x658] ;  /* 0x0001960000047ab9 */ /* 0x000fc60000000800 */
[--C-:B------:R-:W-:Y:S02]  /*e6a0*/  SHF.R.U64 R18, R20, UR4, R5.reuse ;  /* 0x0000000414127c19 */ /* 0x100fe40008001205 */
[----:B------:R-:W-:-:S03]  /*e6b0*/  SHF.R.U32.HI R23, RZ, UR4, R5 ;  /* 0x00000004ff177c19 */ /* 0x000fc60008011605 */
[----:B------:R-:W-:Y:S02]  /*e6c0*/  IMAD.MOV.U32 R4, RZ, RZ, R18 ;  /* 0x000000ffff047224 */ /* 0x000fe400078e0012 */
[----:B------:R-:W-:Y:S01]  /*e6d0*/  IMAD.MOV.U32 R5, RZ, RZ, R23 ;  /* 0x000000ffff057224 */ /* 0x000fe200078e0017 */
[----:B-12---:R-:W-:Y:S06]  /*e6e0*/  @!P0 BRA `(.L_x_290) ;  /* 0x0000000000288947 */ /* 0x006fec0003800000 */
        /* <DEDUP_REMOVED lines=10> */
.L_x_290:
[----:B------:R-:W1:Y:S01]  /*e790*/  LDC R6, c[0x0][0x65c] ;  /* 0x00019700ff067b82 */ /* 0x000e620000000800 */
[----:B------:R-:W-:Y:S01]  /*e7a0*/  ULDC UR4, c[0x0][0x648] ;  /* 0x0001920000047ab9 */ /* 0x000fe20000000800 */
[----:B------:R-:W-:Y:S01]  /*e7b0*/  LOP3.LUT R20, R20, UR17, RZ, 0xc0, !PT ;  /* 0x0000001114147c12 */ /* 0x000fe2000f8ec0ff */
[----:B------:R-:W-:Y:S01]  /*e7c0*/  IMAD.MOV R21, RZ, RZ, -R21 ;  /* 0x000000ffff157224 */ /* 0x000fe200078e0a15 */
[----:B------:R-:W-:Y:S01]  /*e7d0*/  SHF.R.U64 R5, R4, UR4, R5 ;  /* 0x0000000404057c19 */ /* 0x000fe20008001205 */
[----:B------:R-:W-:Y:S01]  /*e7e0*/  ULDC UR4, c[0x0][0x638] ;  /* 0x00018e0000047ab9 */ /* 0x000fe20000000800 */
[----:B------:R-:W-:Y:S01]  /*e7f0*/  LOP3.LUT R17, R17, UR16, RZ, 0xc0, !PT ;  /* 0x0000001011117c12 */ /* 0x000fe2000f8ec0ff */
[----:B------:R-:W-:Y:S01]  /*e800*/  ULDC UR5, c[0x0][0x610] ;  /* 0x0001840000057ab9 */ /* 0x000fe20000000800 */
[----:B------:R-:W-:Y:S02]  /*e810*/  IMAD.MOV.U32 R4, RZ, RZ, 0x1 ;  /* 0x00000001ff047424 */ /* 0x000fe400078e00ff */
[----:B------:R-:W-:-:S02]  /*e820*/  IMAD.MOV R7, RZ, RZ, -R5 ;  /* 0x000000ffff077224 */ /* 0x000fc400078e0a05 */
[----:B------:R-:W-:Y:S02]  /*e830*/  IMAD R20, R5, UR18, R20 ;  /* 0x0000001205147c24 */ /* 0x000fe4000f8e0214 */
[----:B------:R-:W-:Y:S01]  /*e840*/  IMAD R18, R7, UR4, R18 ;  /* 0x0000000407127c24 */ /* 0x000fe2000f8e0212 */
[----:B------:R-:W-:-:S03]  /*e850*/  ULDC UR4, c[0x0][0x600] ;  /* 0x0001800000047ab9 */ /* 0x000fc60000000800 */
[----:B------:R-:W-:Y:S01]  /*e860*/  IMAD R18, R18, UR4, R17 ;  /* 0x0000000412127c24 */ /* 0x000fe2000f8e0211 */
[----:B-1----:R-:W-:Y:S01]  /*e870*/  ISETP.NE.AND P0, PT, R6, 0x1, PT ;  /* 0x000000010600780c */ /* 0x002fe20003f05270 */
[----:B------:R-:W-:-:S12]  /*e880*/  IMAD.MOV.U32 R6, RZ, RZ, R14 ;  /* 0x000000ffff067224 */ /* 0x000fd800078e000e */
[----:B0-----:R-:W-:-:S04]  /*e890*/  @P0 IMAD R15, R16, R21, R13 ;  /* 0x00000015100f0224 */ /* 0x001fc800078e020d */
[----:B------:R-:W-:-:S05]  /*e8a0*/  IMAD R15, R20, UR5, R15 ;  /* 0x00000005140f7c24 */ /* 0x000fca000f8e020f */
[----:B------:R-:W-:Y:S02]  /*e8b0*/  SEL R16, R18, R15, !P0 ;  /* 0x0000000f12107207 */ /* 0x000fe40004000000 */
[----:B------:R-:W-:-:S07]  /*e8c0*/  SEL R13, R15, R18, !P0 ;  /* 0x000000120f0d7207 */ /* 0x000fce0004000000 */
.L_x_288:
[----:B------:R-:W-:Y:S05]  /*e8d0*/  BSYNC B1 ;  /* 0x0000000000017941 */ /* 0x000fea0003800000 */
.L_x_287:
[----:B------:R-:W-:-:S13]  /*e8e0*/  LOP3.LUT P0, RZ, R4, 0xff, RZ, 0xc0, !PT ;  /* 0x000000ff04ff7812 */ /* 0x000fda000780c0ff */
[----:B------:R-:W-:Y:S05]  /*e8f0*/  @P0 BRA `(.L_x_291) ;  /* 0xfffffff4002c0947 */ /* 0x000fea000383ffff */
[----:B------:R-:W-:Y:S05]  /*e900*/  BSYNC B0 ;  /* 0x0000000000007941 */ /* 0x000fea0003800000 */
.L_x_280:
[----:B------:R-:W-:-:S03]  /*e910*/  UMOV UR4, 0xffffffff ;  /* 0xffffffff00047882 */ /* 0x000fc60000000000 */
[----:B------:R-:W-:Y:S05]  /*e920*/  BRA.DIV UR4, `(.L_x_292) ;  /* 0x0000000204f07947 */ /* 0x000fea000b800000 */
[----:B------:R-:W-:-:S13]  /*e930*/  ELECT P6, URZ, PT ;  /* 0x00000000003f782f */ /* 0x000fda00038c0000 */
.L_x_305:
[----:B------:R-:W-:Y:S04]  /*e940*/  BSSY B0, `(.L_x_293) ;  /* 0x0000022000007945 */ /* 0x000fe80003800000 */
[----:B------:R-:W-:Y:S05]  /*e950*/  @!P6 BRA `(.L_x_294) ;  /* 0x000000000080e947 */ /* 0x000fea0003800000 */
[----:B------:R-:W-:-:S04]  /*e960*/  LOP3.LUT R2, R2, 0x2, RZ, 0xfc, !PT ;  /* 0x0000000202027812 */ /* 0x000fc800078efcff */
[----:B------:R-:W-:-:S13]  /*e970*/  ISETP.NE.AND P0, PT, R2, 0x3, PT ;  /* 0x000000030200780c */ /* 0x000fda0003f05270 */
[----:B------:R-:W-:Y:S05]  /*e980*/  @!P0 BRA `(.L_x_295) ;  /* 0x0000000000048947 */ /* 0x000fea0003800000 */
[----:B------:R-:W-:Y:S01]  /*e990*/  BPT.TRAP 0x1 ;  /* 0x000000040000795c */ /* 0x000fe20000300000 */
.L_x_295:
[----:B------:R-:W0:Y:S01]  /*e9a0*/  S2R R3, SR_CgaCtaId ;  /* 0x0000000000037919 */ /* 0x000e220000008800 */
[----:B------:R-:W-:Y:S02]  /*e9b0*/  MOV R2, 0x400 ;  /* 0x0000040000027802 */ /* 0x000fe40000000f00 */
[----:B------:R-:W-:Y:S02]  /*e9c0*/  SHF.L.U32 R4, R0, 0x1f, RZ ;  /* 0x0000001f00047819 */ /* 0x000fe400000006ff */
[----:B0-----:R-:W-:-:S05]  /*e9d0*/  LEA R2, R3, R2, 0x18 ;  /* 0x0000000203027211 */ /* 0x001fca00078ec0ff */
[----:B------:R-:W-:-:S04]  /*e9e0*/  VIADD R2, R2, 0x18 ;  /* 0x0000001802027836 */ /* 0x000fc80000000000 */
[C---:B------:R-:W-:Y:S02]  /*e9f0*/  IMAD R7, R11.reuse, 0x8, R2 ;  /* 0x000000080b077824 */ /* 0x040fe400078e0202 */
[----:B------:R-:W-:Y:S02]  /*ea00*/  VIADD R11, R11, 0x1 ;  /* 0x000000010b0b7836 */ /* 0x000fe40000000000 */
[----:B------:R-:W0:Y:S03]  /*ea10*/  SYNCS.PHASECHK.TRANS64.TRYWAIT P0, [R7+URZ], R4 ;  /* 0x00000004070075a7 */ /* 0x000e26000800017f */
[----:B------:R-:W-:-:S04]  /*ea20*/  ISETP.NE.AND P1, PT, R11, 0x3, PT ;  /* 0x000000030b00780c */ /* 0x000fc80003f25270 */
[----:B------:R-:W-:Y:S02]  /*ea30*/  SEL R3, RZ, 0x1, P1 ;  /* 0x00000001ff037807 */ /* 0x000fe40000800000 */
[----:B------:R-:W-:Y:S02]  /*ea40*/  SEL R11, R11, RZ, P1 ;  /* 0x000000ff0b0b7207 */ /* 0x000fe40000800000 */
[----:B------:R-:W-:-:S03]  /*ea50*/  LOP3.LUT R9, R0, R3, RZ, 0x3c, !PT ;  /* 0x0000000300097212 */ /* 0x000fc600078e3cff */
[----:B------:R-:W-:Y:S01]  /*ea60*/  IMAD R6, R11, 0x8, R2 ;  /* 0x000000080b067824 */ /* 0x000fe200078e0202 */
[----:B------:R-:W-:Y:S01]  /*ea70*/  SHF.L.U32 R5, R9, 0x1f, RZ ;  /* 0x0000001f09057819 */ /* 0x000fe200000006ff */
[----:B0-----:R-:W-:Y:S06]  /*ea80*/  @!P0 BRA `(.L_x_296) ;  /* 0x0000000000b88947 */ /* 0x001fec0003800000 */
.L_x_306:
[----:B------:R-:W1:Y:S01]  /*ea90*/  SYNCS.PHASECHK.TRANS64.TRYWAIT P0, [R6+URZ], R5 ;  /* 0x00000005060075a7 */ /* 0x000e62000800017f */
[----:B------:R-:W-:-:S05]  /*eaa0*/  VIADD R0, R11, 0x1 ;  /* 0x000000010b007836 */ /* 0x000fca0000000000 */
[----:B------:R-:W-:-:S04]  /*eab0*/  ISETP.NE.AND P1, PT, R0, 0x3, PT ;  /* 0x000000030000780c */ /* 0x000fc80003f25270 */
[----:B0-----:R-:W-:Y:S02]  /*eac0*/  SEL R4, RZ, 0x1, P1 ;  /* 0x00000001ff047807 */ /* 0x001fe40000800000 */
[----:B------:R-:W-:Y:S02]  /*ead0*/  SEL R3, R0, RZ, P1 ;  /* 0x000000ff00037207 */ /* 0x000fe40000800000 */
[----:B------:R-:W-:Y:S01]  /*eae0*/  LOP3.LUT R0, R9, R4, RZ, 0x3c, !PT ;  /* 0x0000000409007212 */ /* 0x000fe200078e3cff */
[----:B-1----:R-:W-:Y:S06]  /*eaf0*/  @!P0 BRA `(.L_x_297) ;  /* 0x0000000000b08947 */ /* 0x002fec0003800000 */
.L_x_307:
[----:B------:R-:W-:Y:S01]  /*eb00*/  IMAD R3, R3, 0x8, R2 ;  /* 0x0000000803037824 */ /* 0x000fe200078e0202 */
[----:B------:R-:W-:-:S07]  /*eb10*/  SHF.L.U32 R0, R0, 0x1f, RZ ;  /* 0x0000001f00007819 */ /* 0x000fce00000006ff */
.L_x_298:
[----:B-1----:R1:W2:Y:S02]  /*eb20*/  SYNCS.PHASECHK.TRANS64.TRYWAIT P0, [R3+URZ], R0 ;  /* 0x00000000030075a7 */ /* 0x0022a4000800017f */
[----:B--2---:R-:W-:Y:S05]  /*eb30*/  @!P0 NANOSLEEP.SYNCS 0x989680 ;  /* 0x009896800000895d */ /* 0x004fea0003900000 */
[----:B------:R-:W2:Y:S02]  /*eb40*/  @!P0 SYNCS.PHASECHK.TRANS64 P0, [R3+URZ], R0 ;  /* 0x00000000030085a7 */ /* 0x000ea4000800007f */
[----:B--2---:R-:W-:Y:S05]  /*eb50*/  @!P0 BRA `(.L_x_298) ;  /* 0xfffffffc00f08947 */ /* 0x004fea000383ffff */
.L_x_294:
[----:B------:R-:W-:Y:S05]  /*eb60*/  BSYNC B0 ;  /* 0x0000000000007941 */ /* 0x000fea0003800000 */
.L_x_293:
[----:B------:R-:W-:Y:S05]  /*eb70*/  EXIT ;  /* 0x000000000000794d */ /* 0x000fea0003800000 */
.L_x_21:
[----:B---3--:R3:W4:Y:S02]  /*eb80*/  SYNCS.PHASECHK.TRANS64.TRYWAIT P1, [R3+URZ], R0 ;  /* 0x00000000030075a7 */ /* 0x008724000802017f */
[----:B----4-:R-:W-:Y:S05]  /*eb90*/  @!P1 NANOSLEEP.SYNCS 0x989680 ;  /* 0x009896800000995d */ /* 0x010fea0003900000 */
[----:B------:R-:W4:Y:S02]  /*eba0*/  @!P1 SYNCS.PHASECHK.TRANS64 P1, [R3+URZ], R0 ;  /* 0x00000000030095a7 */ /* 0x000f24000802007f */
[----:B----4-:R-:W-:Y:S05]  /*ebb0*/  @!P1 BRA `(.L_x_21) ;  /* 0xfffffffc00f09947 */ /* 0x010fea000383ffff */
[----:B------:R-:W-:Y:S05]  /*ebc0*/  BRA `(.L_x_20) ;  /* 0xffffff28005c7947 */ /* 0x000fea000383ffff */
.L_x_26:
[----:B-1----:R1:W2:Y:S02]  /*ebd0*/  SYNCS.PHASECHK.TRANS64.TRYWAIT P1, [R5+URZ], R4 ;  /* 0x00000004050075a7 */ /* 0x0022a4000802017f */
[----:B--2---:R-:W-:Y:S05]  /*ebe0*/  @!P1 NANOSLEEP.SYNCS 0x989680 ;  /* 0x009896800000995d */ /* 0x004fea0003900000 */
[----:B------:R-:W2:Y:S02]  /*ebf0*/  @!P1 SYNCS.PHASECHK.TRANS64 P1, [R5+URZ], R4 ;  /* 0x00000004050095a7 */ /* 0x000ea4000802007f */
[----:B--2---:R-:W-:Y:S05]  /*ec00*/  @!P1 BRA `(.L_x_26) ;  /* 0xfffffffc00f09947 */ /* 0x004fea000383ffff */
[----:B------:R-:W-:Y:S05]  /*ec10*/  BRA `(.L_x_25) ;  /* 0xffffff2c00ec7947 */ /* 0x000fea000383ffff */
.L_x_281:
[----:B------:R-:W-:Y:S01]  /*ec20*/  BSSY B1, `(.L_x_299) ;  /* 0x0000006000017945 */ /* 0x000fe20003800000 */
[----:B------:R-:W-:-:S07]  /*ec30*/  IMAD.MOV.U32 R15, RZ, RZ, -0x1 ;  /* 0xffffffffff0f7424 */ /* 0x000fce00078e00ff */
[----:B------:R-:W-:Y:S05]  /*ec40*/  WARPSYNC.COLLECTIVE R15, `(.L_x_300) ;  /* 0x000000000f0c7348 */ /* 0x000fea0003c00000 */
[----:B------:R-:W-:Y:S02]  /*ec50*/  ELECT P6, UR62, PT ;  /* 0x00000000003e782f */ /* 0x000fe400038c0000 */
[----:B------:R-:W-:Y:S01]  /*ec60*/  MOV R14, UR62 ;  /* 0x0000003e000e7c02 */ /* 0x000fe20008000f00 */
[----:B------:R-:W-:Y:S10]  /*ec70*/  ENDCOLLECTIVE ;  /* 0x000000000000791b */ /* 0x000ff40003800000 */
.L_x_300:
[----:B------:R-:W-:Y:S05]  /*ec80*/  BSYNC B1 ;  /* 0x0000000000017941 */ /* 0x000fea0003800000 */
.L_x_299:
[----:B------:R-:W-:Y:S05]  /*ec90*/  BRA `(.L_x_301) ;  /* 0xfffffff000507947 */ /* 0x000fea000383ffff */
.L_x_284:
[----:B0-----:R0:W2:Y:S02]  /*eca0*/  SYNCS.PHASECHK.TRANS64.TRYWAIT P0, [R16+URZ+0x18], R7 ;  /* 0x00001807100075a7 */ /* 0x0010a4000800017f */
[----:B--2---:R-:W-:Y:S05]  /*ecb0*/  @!P0 NANOSLEEP.SYNCS 0x989680 ;  /* 0x009896800000895d */ /* 0x004fea0003900000 */
[----:B------:R-:W2:Y:S02]  /*ecc0*/  @!P0 SYNCS.PHASECHK.TRANS64 P0, [R16+URZ+0x18], R7 ;  /* 0x00001807100085a7 */ /* 0x000ea4000800007f */
[----:B--2---:R-:W-:Y:S05]  /*ecd0*/  @!P0 BRA `(.L_x_284) ;  /* 0xfffffffc00f08947 */ /* 0x004fea000383ffff */
[----:B------:R-:W-:Y:S05]  /*ece0*/  BRA `(.L_x_302) ;  /* 0xfffffff000907947 */ /* 0x000fea000383ffff */
.L_x_292:
[----:B------:R-:W-:Y:S01]  /*ecf0*/  BSSY B0, `(.L_x_303) ;  /* 0x0000006000007945 */ /* 0x000fe20003800000 */
[----:B------:R-:W-:-:S07]  /*ed00*/  IMAD.MOV.U32 R15, RZ, RZ, -0x1 ;  /* 0xffffffffff0f7424 */ /* 0x000fce00078e00ff */
[----:B------:R-:W-:Y:S05]  /*ed10*/  WARPSYNC.COLLECTIVE R15, `(.L_x_304) ;  /* 0x000000000f0c7348 */ /* 0x000fea0003c00000 */
[----:B------:R-:W-:Y:S02]  /*ed20*/  ELECT P6, UR62, PT ;  /* 0x00000000003e782f */ /* 0x000fe400038c0000 */
[----:B------:R-:W-:Y:S01]  /*ed30*/  MOV R14, UR62 ;  /* 0x0000003e000e7c02 */ /* 0x000fe20008000f00 */
[----:B------:R-:W-:Y:S10]  /*ed40*/  ENDCOLLECTIVE ;  /* 0x000000000000791b */ /* 0x000ff40003800000 */
.L_x_304:
[----:B------:R-:W-:Y:S05]  /*ed50*/  BSYNC B0 ;  /* 0x0000000000007941 */ /* 0x000fea0003800000 */
.L_x_303:
[----:B------:R-:W-:Y:S05]  /*ed60*/  BRA `(.L_x_305) ;  /* 0xfffffff800f47947 */ /* 0x000fea000383ffff */
.L_x_296:
[----:B0-----:R0:W1:Y:S02]  /*ed70*/  SYNCS.PHASECHK.TRANS64.TRYWAIT P0, [R7+URZ], R4 ;  /* 0x00000004070075a7 */ /* 0x001064000800017f */
[----:B-1----:R-:W-:Y:S05]  /*ed80*/  @!P0 NANOSLEEP.SYNCS 0x989680 ;  /* 0x009896800000895d */ /* 0x002fea0003900000 */
[----:B------:R-:W1:Y:S02]  /*ed90*/  @!P0 SYNCS.PHASECHK.TRANS64 P0, [R7+URZ], R4 ;  /* 0x00000004070085a7 */ /* 0x000e64000800007f */
[----:B-1----:R-:W-:Y:S05]  /*eda0*/  @!P0 BRA `(.L_x_296) ;  /* 0xfffffffc00f08947 */ /* 0x002fea000383ffff */
[----:B------:R-:W-:Y:S05]  /*edb0*/  BRA `(.L_x_306) ;  /* 0xfffffffc00347947 */ /* 0x000fea000383ffff */
.L_x_297:
[----:B0-----:R0:W1:Y:S02]  /*edc0*/  SYNCS.PHASECHK.TRANS64.TRYWAIT P0, [R6+URZ], R5 ;  /* 0x00000005060075a7 */ /* 0x001064000800017f */
[----:B-1----:R-:W-:Y:S05]  /*edd0*/  @!P0 NANOSLEEP.SYNCS 0x989680 ;  /* 0x009896800000895d */ /* 0x002fea0003900000 */
[----:B------:R-:W1:Y:S02]  /*ede0*/  @!P0 SYNCS.PHASECHK.TRANS64 P0, [R6+URZ], R5 ;  /* 0x00000005060085a7 */ /* 0x000e64000800007f */
[----:B-1----:R-:W-:Y:S05]  /*edf0*/  @!P0 BRA `(.L_x_297) ;  /* 0xfffffffc00f08947 */ /* 0x002fea000383ffff */
[----:B------:R-:W-:Y:S05]  /*ee00*/  BRA `(.L_x_307) ;  /* 0xfffffffc003c7947 */ /* 0x000fea000383ffff */
.L_x_308:
[----:B------:R-:W-:-:S00]  /*ee10*/  BRA `(.L_x_308) ;  /* 0xfffffffc00fc7947 */ /* 0x000fc0000383ffff */
[----:B------:R-:W-:-:S00]  /*ee20*/  NOP ;  /* 0x0000000000007918 */ /* 0x000fc00000000000 */
        /* <DEDUP_REMOVED lines=13> */
.L_x_309:


//--------------------- .nv.global.init           --------------------------
	.section	.nv.global.init,"aw",@progbits
.nv.global.init:
	.type		$str$22,@object
	.size		$str$22,($str$23 - $str$22)
$str$22:
        /*0000*/ 	.byte	0x6b, 0x5f, 0x74, 0x69, 0x6c, 0x65, 0x5f, 0x63, 0x6f, 0x75, 0x6e, 0x74, 0x20, 0x3e, 0x3d, 0x20
        /*0010*/ 	.byte	0x31, 0x00
	.type		$str$23,@object
	.size		$str$23,(__unnamed_1 - $str$23)
$str$23:
        /*0012*/ 	.byte	0x2f, 0x74, 0x6d, 0x70, 0x2f, 0x63, 0x75, 0x74, 0x6c, 0x61, 0x73, 0x73, 0x5f, 0x73, 0x77, 0x65
        /*0022*/ 	.byte	0x65, 0x70, 0x5f, 0x73, 0x72, 0x63, 0x2f, 0x69, 0x6e, 0x63, 0x6c, 0x75, 0x64, 0x65, 0x2f, 0x63
        /*0032*/ 	.byte	0x75, 0x74, 0x6c, 0x61, 0x73, 0x73, 0x2f, 0x67, 0x65, 0x6d, 0x6d, 0x2f, 0x63, 0x6f, 0x6c, 0x6c
        /*0042*/ 	.byte	0x65, 0x63, 0x74, 0x69, 0x76, 0x65, 0x2f, 0x73, 0x6d, 0x39, 0x30, 0x5f, 0x6d, 0x6d, 0x61, 0x5f
        /*0052*/ 	.byte	0x74, 0x6d, 0x61, 0x5f, 0x67, 0x6d, 0x6d, 0x61, 0x5f, 0x73, 0x73, 0x5f, 0x77, 0x61, 0x72, 0x70
        /*0062*/ 	.byte	0x73, 0x70, 0x65, 0x63, 0x69, 0x61, 0x6c, 0x69, 0x7a, 0x65, 0x64, 0x2e, 0x68, 0x70, 0x70, 0x00
	.type		__unnamed_1,@object
	.size		__unnamed_1,(.L_0 - __unnamed_1)
__unnamed_1:
        /*0072*/ 	.byte	0x76, 0x6f, 0x69, 0x64, 0x20, 0x63, 0x75, 0x74, 0x6c, 0x61, 0x73, 0x73, 0x3a, 0x3a, 0x67, 0x65
        /* <DEDUP_REMOVED lines=180> */
        /*0bc2*/ 	.byte	0x69, 0x74, 0x79, 0x5d, 0x00
.L_0:


//--------------------- .nv.shared._ZN7cutlass13device_kernelINS_4gemm6kernel13GemmUniversalIN4cute5tupleIJiiiiEEENS1_10collective13CollectiveMmaINS1_34MainloopSm90TmaGmmaWarpSpecializedILi3ENS5_IJNS4_1CILi2EEENSA_ILi1EEESC_EEENS1_35KernelTmaWarpSpecializedCooperativeEEENS5_IJNSA_ILi384EEENSA_ILi96EEENSA_ILi64EEEEEENS_6half_tENS5_IJlSC_lEEESK_SL_NS4_8TiledMMAINS4_8MMA_AtomIJNS4_4SM904GMMA25MMA_64x96x16_F32F16F16_SSILNSP_5MajorE0ELSR_0ELNSP_7ScaleInE1ELSS_1EEEEEENS4_6LayoutISD_NS5_IJSC_NSA_ILi0EEESW_EEEEENS5_IJNS4_10UnderscoreESZ_SZ_EEEEENS4_13SM90_TMA_LOADENS4_14ComposedLayoutINS4_7SwizzleILi3ELi4ELi3EEENS4_18smem_ptr_flag_bitsILi16EEENSV_INS5_IJNSA_ILi8EEESI_EEENS5_IJSI_SC_EEEEEEEvNS4_8identityENS4_23SM90_TMA_LOAD_MULTICASTES1C_vS1D_EENS_8epilogue10collective6detail29Sm90TmaWarpSpecializedAdapterINS1H_15DefaultEpilogueISK_SL_SL_NS1G_6thread17LinearCombinationISK_Li1EffLNS1L_9ScaleType4KindE0ELNS_15FloatRoundStyleE2ESK_EENS1_15EpilogueDefaultEEEEEvvEEEEvNT_6ParamsE --------------------------
	.section	.nv.shared._ZN7cutlass13device_kernelINS_4gemm6kernel13GemmUniversalIN4cute5tupleIJiiiiEEENS1_10collective13CollectiveMmaINS1_34MainloopSm90TmaGmmaWarpSpecializedILi3ENS5_IJNS4_1CILi2EEENSA_ILi1EEESC_EEENS1_35KernelTmaWarpSpecializedCooperativeEEENS5_IJNSA_ILi384EEENSA_ILi96EEENSA_ILi64EEEEEENS_6half_tENS5_IJlSC_lEEESK_SL_NS4_8TiledMMAINS4_8MMA_AtomIJNS4_4SM904GMMA25MMA_64x96x16_F32F16F16_SSILNSP_5MajorE0ELSR_0ELNSP_7ScaleInE1ELSS_1EEEEEENS4_6LayoutISD_NS5_IJSC_NSA_ILi0EEESW_EEEEENS5_IJNS4_10UnderscoreESZ_SZ_EEEEENS4_13SM90_TMA_LOADENS4_14ComposedLayoutINS4_7SwizzleILi3ELi4ELi3EEENS4_18smem_ptr_flag_bitsILi16EEENSV_INS5_IJNSA_ILi8EEESI_EEENS5_IJSI_SC_EEEEEEEvNS4_8identityENS4_23SM90_TMA_LOAD_MULTICASTES1C_vS1D_EENS_8epilogue10collective6detail29Sm90TmaWarpSpecializedAdapterINS1H_15DefaultEpilogueISK_SL_SL_NS1G_6thread17LinearCombinationISK_Li1EffLNS1L_9ScaleType4KindE0ELNS_15FloatRoundStyleE2ESK_EENS1_15EpilogueDefaultEEEEEvvEEEEvNT_6ParamsE,"aw",@nobits
	.sectionflags	@""
	.align	16
	.zero		1024


//--------------------- .nv.shared.reserved.0     --------------------------
	.section	.nv.shared.reserved.0,"aw",@nobits
	.weak		__nv_reservedSMEM_offset_0_alias
	.size		__nv_reservedSMEM_offset_0_alias, 0, 0
	.other		__nv_reservedSMEM_offset_0_alias,@"STO_CUDA_RESERVED_SHARED STV_DEFAULT"
__nv_reservedSMEM_offset_0_alias:
	.zero		0


//--------------------- .nv.global                --------------------------
	.section	.nv.global,"aw",@nobits
.nv.global:
	.type		_ZN39_INTERNAL_656f424c_4_k_cu_6a46a2ff_56624cute1_E,@object
	.size		_ZN39_INTERNAL_656f424c_4_k_cu_6a46a2ff_56624cute1_E,(_ZN39_INTERNAL_656f424c_4_k_cu_6a46a2ff_56624cuda3std3__45__cpo6cbeginE - _ZN39_INTERNAL_656f424c_4_k_cu_6a46a2ff_56624cute1_E)
_ZN39_INTERNAL_656f424c_4_k_cu_6a46a2ff_56624cute1_E:
	.zero		1
	.type		_ZN39_INTERNAL_656f424c_4_k_cu_6a46a2ff_56624cuda3std3__45__cpo6cbeginE,@object
	.size		_ZN39_INTERNAL_656f424c_4_k_cu_6a46a2ff_56624cuda3std3__45__cpo6cbeginE,(_ZN39_INTERNAL_656f424c_4_k_cu_6a46a2ff_56624cuda3std3__48in_placeE - _ZN39_INTERNAL_656f424c_4_k_cu_6a46a2ff_56624cuda3std3__45__cpo6cbeginE)
_ZN39_INTERNAL_656f424c_4_k_cu_6a46a2ff_56624cuda3std3__45__cpo6cbeginE:
	.zero		1
	.type		_ZN39_INTERNAL_656f424c_4_k_cu_6a46a2ff_56624cuda3std3__48in_placeE,@object
	.size		_ZN39_INTERNAL_656f424c_4_k_cu_6a46a2ff_56624cuda3std3__48in_placeE,(_ZN39_INTERNAL_656f424c_4_k_cu_6a46a2ff_56624cuda3std6ranges3__45__cpo9iter_moveE - _ZN39_INTERNAL_656f424c_4_k_cu_6a46a2ff_56624cuda3std3__48in_placeE)
_ZN39_INTERNAL_656f424c_4_k_cu_6a46a2ff_56624cuda3std3__48in_placeE:
	.zero		1
	.type		_ZN39_INTERNAL_656f424c_4_k_cu_6a46a2ff_56624cuda3std6ranges3__45__cpo9iter_moveE,@object
	.size		_ZN39_INTERNAL_656f424c_4_k_cu_6a46a2ff_56624cuda3std6ranges3__45__cpo9iter_moveE,(_ZN39_INTERNAL_656f424c_4_k_cu_6a46a2ff_56624cuda3std3__45__cpo5beginE - _ZN39_INTERNAL_656f424c_4_k_cu_6a46a2ff_56624cuda3std6ranges3__45__cpo9iter_moveE)
_ZN39_INTERNAL_656f424c_4_k_cu_6a46a2ff_56624cuda3std6ranges3__45__cpo9iter_moveE:
	.zero		1
	.type		_ZN39_INTERNAL_656f424c_4_k_cu_6a46a2ff_56624cuda3std3__45__cpo5beginE,@object
	.size		_ZN39_INTERNAL_656f424c_4_k_cu_6a46a2ff_56624cuda3std3__45__cpo5beginE,(_ZN39_INTERNAL_656f424c_4_k_cu_6a46a2ff_56624cuda3std3__441_GLOBAL__N__656f424c_4_k_cu_6a46a2ff_56626ignoreE - _ZN39_INTERNAL_656f424c_4_k_cu_6a46a2ff_56624cuda3std3__45__cpo5beginE)
_ZN39_INTERNAL_656f424c_4_k_cu_6a46a2ff_56624cuda3std3__45__cpo5beginE:
	.zero		1
	.type		_ZN39_INTERNAL_656f424c_4_k_cu_6a46a2ff_56624cuda3std3__441_GLOBAL__N__656f424c_4_k_cu_6a46a2ff_56626ignoreE,@object
	.size		_ZN39_INTERNAL_656f424c_4_k_cu_6a46a2ff_56624cuda3std3__441_GLOBAL__N__656f424c_4_k_cu_6a46a2ff_56626ignoreE,(_ZN39_INTERNAL_656f424c_4_k_cu_6a46a2ff_56624cute7productE - _ZN39_INTERNAL_656f424c_4_k_cu_6a46a2ff_56624cuda3std3__441_GLOBAL__N__656f424c_4_k_cu_6a46a2ff_56626ignoreE)
_ZN39_INTERNAL_656f424c_4_k_cu_6a46a2ff_56624cuda3std3__441_GLOBAL__N__656f424c_4_k_cu_6a46a2ff_56626ignoreE:
	.zero		1
	.type		_ZN39_INTERNAL_656f424c_4_k_cu_6a46a2ff_56624cute7productE,@object
	.size		_ZN39_INTERNAL_656f424c_4_k_cu_6a46a2ff_56624cute7productE,(_ZN39_INTERNAL_656f424c_4_k_cu_6a46a2ff_56624cuda3std3__45__cpo3endE - _ZN39_INTERNAL_656f424c_4_k_cu_6a46a2ff_56624cute7productE)
_ZN39_INTERNAL_656f424c_4_k_cu_6a46a2ff_56624cute7productE:
	.zero		1
	.type		_ZN39_INTERNAL_656f424c_4_k_cu_6a46a2ff_56624cuda3std3__45__cpo3endE,@object
	.size		_ZN39_INTERNAL_656f424c_4_k_cu_6a46a2ff_56624cuda3std3__45__cpo3endE,(_ZN39_INTERNAL_656f424c_4_k_cu_6a46a2ff_56624cuda3std3__419piecewise_constructE - _ZN39_INTERNAL_656f424c_4_k_cu_6a46a2ff_56624cuda3std3__45__cpo3endE)
_ZN39_INTERNAL_656f424c_4_k_cu_6a46a2ff_56624cuda3std3__45__cpo3endE:
	.zero		1
	.type		_ZN39_INTERNAL_656f424c_4_k_cu_6a46a2ff_56624cuda3std3__419piecewise_constructE,@object
	.size		_ZN39_INTERNAL_656f424c_4_k_cu_6a46a2ff_56624cuda3std3__419piecewise_constructE,(_ZN39_INTERNAL_656f424c_4_k_cu_6a46a2ff_56624cuda3std3__45__cpo4cendE - _ZN39_INTERNAL_656f424c_4_k_cu_6a46a2ff_56624cuda3std3__419piecewise_constructE)
_ZN39_INTERNAL_656f424c_4_k_cu_6a46a2ff_56624cuda3std3__419piecewise_constructE:
	.zero		1
	.type		_ZN39_INTERNAL_656f424c_4_k_cu_6a46a2ff_56624cuda3std3__45__cpo4cendE,@object
	.size		_ZN39_INTERNAL_656f424c_4_k_cu_6a46a2ff_56624cuda3std3__45__cpo4cendE,(_ZN39_INTERNAL_656f424c_4_k_cu_6a46a2ff_56624cuda3std6ranges3__45__cpo4swapE - _ZN39_INTERNAL_656f424c_4_k_cu_6a46a2ff_56624cuda3std3__45__cpo4cendE)
_ZN39_INTERNAL_656f424c_4_k_cu_6a46a2ff_56624cuda3std3__45__cpo4cendE:
	.zero		1
	.type		_ZN39_INTERNAL_656f424c_4_k_cu_6a46a2ff_56624cuda3std6ranges3__45__cpo4swapE,@object
	.size		_ZN39_INTERNAL_656f424c_4_k_cu_6a46a2ff_56624cuda3std6ranges3__45__cpo4swapE,(.L_8 - _ZN39_INTERNAL_656f424c_4_k_cu_6a46a2ff_56624cuda3std6ranges3__45__cpo4swapE)
_ZN39_INTERNAL_656f424c_4_k_cu_6a46a2ff_56624cuda3std6ranges3__45__cpo4swapE:
	.zero		1
.L_8:


//--------------------- .nv.constant0._ZN7cutlass13device_kernelINS_4gemm6kernel13GemmUniversalIN4cute5tupleIJiiiiEEENS1_10collective13CollectiveMmaINS1_34MainloopSm90TmaGmmaWarpSpecializedILi3ENS5_IJNS4_1CILi2EEENSA_ILi1EEESC_EEENS1_35KernelTmaWarpSpecializedCooperativeEEENS5_IJNSA_ILi384EEENSA_ILi96EEENSA_ILi64EEEEEENS_6half_tENS5_IJlSC_lEEESK_SL_NS4_8TiledMMAINS4_8MMA_AtomIJNS4_4SM904GMMA25MMA_64x96x16_F32F16F16_SSILNSP_5MajorE0ELSR_0ELNSP_7ScaleInE1ELSS_1EEEEEENS4_6LayoutISD_NS5_IJSC_NSA_ILi0EEESW_EEEEENS5_IJNS4_10UnderscoreESZ_SZ_EEEEENS4_13SM90_TMA_LOADENS4_14ComposedLayoutINS4_7SwizzleILi3ELi4ELi3EEENS4_18smem_ptr_flag_bitsILi16EEENSV_INS5_IJNSA_ILi8EEESI_EEENS5_IJSI_SC_EEEEEEEvNS4_8identityENS4_23SM90_TMA_LOAD_MULTICASTES1C_vS1D_EENS_8epilogue10collective6detail29Sm90TmaWarpSpecializedAdapterINS1H_15DefaultEpilogueISK_SL_SL_NS1G_6thread17LinearCombinationISK_Li1EffLNS1L_9ScaleType4KindE0ELNS_15FloatRoundStyleE2ESK_EENS1_15EpilogueDefaultEEEEEvvEEEEvNT_6ParamsE --------------------------
	.section	.nv.constant0._ZN7cutlass13device_kernelINS_4gemm6kernel13GemmUniversalIN4cute5tupleIJiiiiEEENS1_10collective13CollectiveMmaINS1_34MainloopSm90TmaGmmaWarpSpecializedILi3ENS5_IJNS4_1CILi2EEENSA_ILi1EEESC_EEENS1_35KernelTmaWarpSpecializedCooperativeEEENS5_IJNSA_ILi384EEENSA_ILi96EEENSA_ILi64EEEEEENS_6half_tENS5_IJlSC_lEEESK_SL_NS4_8TiledMMAINS4_8MMA_AtomIJNS4_4SM904GMMA25MMA_64x96x16_F32F16F16_SSILNSP_5MajorE0ELSR_0ELNSP_7ScaleInE1ELSS_1EEEEEENS4_6LayoutISD_NS5_IJSC_NSA_ILi0EEESW_EEEEENS5_IJNS4_10UnderscoreESZ_SZ_EEEEENS4_13SM90_TMA_LOADENS4_14ComposedLayoutINS4_7SwizzleILi3ELi4ELi3EEENS4_18smem_ptr_flag_bitsILi16EEENSV_INS5_IJNSA_ILi8EEESI_EEENS5_IJSI_SC_EEEEEEEvNS4_8identityENS4_23SM90_TMA_LOAD_MULTICASTES1C_vS1D_EENS_8epilogue10collective6detail29Sm90TmaWarpSpecializedAdapterINS1H_15DefaultEpilogueISK_SL_SL_NS1G_6thread17LinearCombinationISK_Li1EffLNS1L_9ScaleType4KindE0ELNS_15FloatRoundStyleE2ESK_EENS1_15EpilogueDefaultEEEEEvvEEEEvNT_6ParamsE,"a",@progbits
	.sectionflags	@""
	.align	4
.nv.constant0._ZN7cutlass13device_kernelINS_4gemm6kernel13GemmUniversalIN4cute5tupleIJiiiiEEENS1_10collective13CollectiveMmaINS1_34MainloopSm90TmaGmmaWarpSpecializedILi3ENS5_IJNS4_1CILi2EEENSA_ILi1EEESC_EEENS1_35KernelTmaWarpSpecializedCooperativeEEENS5_IJNSA_ILi384EEENSA_ILi96EEENSA_ILi64EEEEEENS_6half_tENS5_IJlSC_lEEESK_SL_NS4_8TiledMMAINS4_8MMA_AtomIJNS4_4SM904GMMA25MMA_64x96x16_F32F16F16_SSILNSP_5MajorE0ELSR_0ELNSP_7ScaleInE1ELSS_1EEEEEENS4_6LayoutISD_NS5_IJSC_NSA_ILi0EEESW_EEEEENS5_IJNS4_10UnderscoreESZ_SZ_EEEEENS4_13SM90_TMA_LOADENS4_14ComposedLayoutINS4_7SwizzleILi3ELi4ELi3EEENS4_18smem_ptr_flag_bitsILi16EEENSV_INS5_IJNSA_ILi8EEESI_EEENS5_IJSI_SC_EEEEEEEvNS4_8identityENS4_23SM90_TMA_LOAD_MULTICASTES1C_vS1D_EENS_8epilogue10collective6detail29Sm90TmaWarpSpecializedAdapterINS1H_15DefaultEpilogueISK_SL_SL_NS1G_6thread17LinearCombinationISK_Li1EffLNS1L_9ScaleType4KindE0ELNS_15FloatRoundStyleE2ESK_EENS1_15EpilogueDefaultEEEEEvvEEEEvNT_6ParamsE:
	.zero		1664


//--------------------- SYMBOLS --------------------------

	.type		.nv.reservedSmem.offset0,@object
	.size		.nv.reservedSmem.offset0,0x4
	.type		__assertfail,@function
